//
// Generated by NVIDIA NVVM Compiler
//
// Compiler Build ID: CL-36424714
// Cuda compilation tools, release 13.0, V13.0.88
// Based on NVVM 20.0.0
//

.version 9.0
.target sm_100
.address_size 64

	// .globl	_Z7initRNGP17curandStateXORWOWm
.global .align 4 .b8 precalc_xorwow_matrix[102400];
.global .align 4 .b8 precalc_xorwow_offset_matrix[102400];
.global .align 4 .b8 mrg32k3aM1[2304];
.global .align 4 .b8 mrg32k3aM2[2304];
.global .align 4 .b8 mrg32k3aM1SubSeq[2016];
.global .align 4 .b8 mrg32k3aM2SubSeq[2016];
.global .align 4 .b8 mrg32k3aM1Seq[2304];
.global .align 4 .b8 mrg32k3aM2Seq[2304];
.const .align 8 .b8 __cr_lgamma_table[72];

.visible .entry _Z7initRNGP17curandStateXORWOWm(
	.param .u64 .ptr .align 1 _Z7initRNGP17curandStateXORWOWm_param_0,
	.param .u64 _Z7initRNGP17curandStateXORWOWm_param_1
)
{
	.reg .pred 	%p<24>;
	.reg .b32 	%r<413>;
	.reg .b64 	%rd<19>;

	ld.param.u64 	%rd8, [_Z7initRNGP17curandStateXORWOWm_param_0];
	ld.param.u64 	%rd9, [_Z7initRNGP17curandStateXORWOWm_param_1];
	cvta.to.global.u64 	%rd10, %rd8;
	mov.u32 	%r182, %tid.x;
	mov.u32 	%r183, %ctaid.x;
	mov.u32 	%r184, %ntid.x;
	mad.lo.s32 	%r185, %r183, %r184, %r182;
	cvt.s64.s32 	%rd18, %r185;
	mul.wide.s32 	%rd11, %r185, 48;
	add.s64 	%rd2, %rd10, %rd11;
	cvt.u32.u64 	%r186, %rd9;
	xor.b32  	%r187, %r186, -1429050551;
	mul.lo.s32 	%r188, %r187, 1099087573;
	{ .reg .b32 tmp; mov.b64 {tmp, %r189}, %rd9; }
	xor.b32  	%r190, %r189, -136515619;
	mul.lo.s32 	%r191, %r190, -1703105765;
	add.s32 	%r192, %r188, %r191;
	add.s32 	%r193, %r192, 6615241;
	add.s32 	%r194, %r188, 123456789;
	st.global.v2.u32 	[%rd2], {%r193, %r194};
	xor.b32  	%r195, %r188, 362436069;
	add.s32 	%r196, %r191, 521288629;
	st.global.v2.u32 	[%rd2+8], {%r195, %r196};
	xor.b32  	%r197, %r191, 88675123;
	add.s32 	%r198, %r188, 5783321;
	st.global.v2.u32 	[%rd2+16], {%r197, %r198};
	setp.eq.s32 	%p1, %r185, 0;
	@%p1 bra 	$L__BB0_42;
	mov.b32 	%r319, 0;
$L__BB0_2:
	and.b64  	%rd4, %rd18, 3;
	setp.eq.s64 	%p2, %rd4, 0;
	@%p2 bra 	$L__BB0_41;
	mul.wide.u32 	%rd12, %r319, 3200;
	mov.u64 	%rd13, precalc_xorwow_matrix;
	add.s64 	%rd5, %rd13, %rd12;
	cvt.u32.u64 	%r2, %rd4;
	mov.b32 	%r320, 0;
$L__BB0_4:
	mov.b32 	%r333, 0;
	mov.u32 	%r334, %r333;
	mov.u32 	%r335, %r333;
	mov.u32 	%r336, %r333;
	mov.u32 	%r337, %r333;
	mov.u32 	%r326, %r333;
$L__BB0_5:
	mul.wide.u32 	%rd14, %r326, 4;
	add.s64 	%rd15, %rd2, %rd14;
	ld.global.u32 	%r10, [%rd15+4];
	shl.b32 	%r11, %r326, 5;
	mov.b32 	%r332, 0;
$L__BB0_6:
	.pragma "nounroll";
	shr.u32 	%r203, %r10, %r332;
	and.b32  	%r204, %r203, 1;
	setp.eq.b32 	%p3, %r204, 1;
	not.pred 	%p4, %p3;
	add.s32 	%r205, %r11, %r332;
	mul.lo.s32 	%r206, %r205, 5;
	mul.wide.u32 	%rd16, %r206, 4;
	add.s64 	%rd6, %rd5, %rd16;
	@%p4 bra 	$L__BB0_8;
	ld.global.u32 	%r207, [%rd6];
	xor.b32  	%r337, %r337, %r207;
	ld.global.u32 	%r208, [%rd6+4];
	xor.b32  	%r336, %r336, %r208;
	ld.global.u32 	%r209, [%rd6+8];
	xor.b32  	%r335, %r335, %r209;
	ld.global.u32 	%r210, [%rd6+12];
	xor.b32  	%r334, %r334, %r210;
	ld.global.u32 	%r211, [%rd6+16];
	xor.b32  	%r333, %r333, %r211;
$L__BB0_8:
	and.b32  	%r213, %r203, 2;
	setp.eq.s32 	%p5, %r213, 0;
	@%p5 bra 	$L__BB0_10;
	ld.global.u32 	%r214, [%rd6+20];
	xor.b32  	%r337, %r337, %r214;
	ld.global.u32 	%r215, [%rd6+24];
	xor.b32  	%r336, %r336, %r215;
	ld.global.u32 	%r216, [%rd6+28];
	xor.b32  	%r335, %r335, %r216;
	ld.global.u32 	%r217, [%rd6+32];
	xor.b32  	%r334, %r334, %r217;
	ld.global.u32 	%r218, [%rd6+36];
	xor.b32  	%r333, %r333, %r218;
$L__BB0_10:
	and.b32  	%r220, %r203, 4;
	setp.eq.s32 	%p6, %r220, 0;
	@%p6 bra 	$L__BB0_12;
	ld.global.u32 	%r221, [%rd6+40];
	xor.b32  	%r337, %r337, %r221;
	ld.global.u32 	%r222, [%rd6+44];
	xor.b32  	%r336, %r336, %r222;
	ld.global.u32 	%r223, [%rd6+48];
	xor.b32  	%r335, %r335, %r223;
	ld.global.u32 	%r224, [%rd6+52];
	xor.b32  	%r334, %r334, %r224;
	ld.global.u32 	%r225, [%rd6+56];
	xor.b32  	%r333, %r333, %r225;
$L__BB0_12:
	and.b32  	%r227, %r203, 8;
	setp.eq.s32 	%p7, %r227, 0;
	@%p7 bra 	$L__BB0_14;
	ld.global.u32 	%r228, [%rd6+60];
	xor.b32  	%r337, %r337, %r228;
	ld.global.u32 	%r229, [%rd6+64];
	xor.b32  	%r336, %r336, %r229;
	ld.global.u32 	%r230, [%rd6+68];
	xor.b32  	%r335, %r335, %r230;
	ld.global.u32 	%r231, [%rd6+72];
	xor.b32  	%r334, %r334, %r231;
	ld.global.u32 	%r232, [%rd6+76];
	xor.b32  	%r333, %r333, %r232;
$L__BB0_14:
	and.b32  	%r234, %r203, 16;
	setp.eq.s32 	%p8, %r234, 0;
	@%p8 bra 	$L__BB0_16;
	ld.global.u32 	%r235, [%rd6+80];
	xor.b32  	%r337, %r337, %r235;
	ld.global.u32 	%r236, [%rd6+84];
	xor.b32  	%r336, %r336, %r236;
	ld.global.u32 	%r237, [%rd6+88];
	xor.b32  	%r335, %r335, %r237;
	ld.global.u32 	%r238, [%rd6+92];
	xor.b32  	%r334, %r334, %r238;
	ld.global.u32 	%r239, [%rd6+96];
	xor.b32  	%r333, %r333, %r239;
$L__BB0_16:
	and.b32  	%r241, %r203, 32;
	setp.eq.s32 	%p9, %r241, 0;
	@%p9 bra 	$L__BB0_18;
	ld.global.u32 	%r242, [%rd6+100];
	xor.b32  	%r337, %r337, %r242;
	ld.global.u32 	%r243, [%rd6+104];
	xor.b32  	%r336, %r336, %r243;
	ld.global.u32 	%r244, [%rd6+108];
	xor.b32  	%r335, %r335, %r244;
	ld.global.u32 	%r245, [%rd6+112];
	xor.b32  	%r334, %r334, %r245;
	ld.global.u32 	%r246, [%rd6+116];
	xor.b32  	%r333, %r333, %r246;
$L__BB0_18:
	and.b32  	%r248, %r203, 64;
	setp.eq.s32 	%p10, %r248, 0;
	@%p10 bra 	$L__BB0_20;
	ld.global.u32 	%r249, [%rd6+120];
	xor.b32  	%r337, %r337, %r249;
	ld.global.u32 	%r250, [%rd6+124];
	xor.b32  	%r336, %r336, %r250;
	ld.global.u32 	%r251, [%rd6+128];
	xor.b32  	%r335, %r335, %r251;
	ld.global.u32 	%r252, [%rd6+132];
	xor.b32  	%r334, %r334, %r252;
	ld.global.u32 	%r253, [%rd6+136];
	xor.b32  	%r333, %r333, %r253;
$L__BB0_20:
	and.b32  	%r255, %r203, 128;
	setp.eq.s32 	%p11, %r255, 0;
	@%p11 bra 	$L__BB0_22;
	ld.global.u32 	%r256, [%rd6+140];
	xor.b32  	%r337, %r337, %r256;
	ld.global.u32 	%r257, [%rd6+144];
	xor.b32  	%r336, %r336, %r257;
	ld.global.u32 	%r258, [%rd6+148];
	xor.b32  	%r335, %r335, %r258;
	ld.global.u32 	%r259, [%rd6+152];
	xor.b32  	%r334, %r334, %r259;
	ld.global.u32 	%r260, [%rd6+156];
	xor.b32  	%r333, %r333, %r260;
$L__BB0_22:
	and.b32  	%r262, %r203, 256;
	setp.eq.s32 	%p12, %r262, 0;
	@%p12 bra 	$L__BB0_24;
	ld.global.u32 	%r263, [%rd6+160];
	xor.b32  	%r337, %r337, %r263;
	ld.global.u32 	%r264, [%rd6+164];
	xor.b32  	%r336, %r336, %r264;
	ld.global.u32 	%r265, [%rd6+168];
	xor.b32  	%r335, %r335, %r265;
	ld.global.u32 	%r266, [%rd6+172];
	xor.b32  	%r334, %r334, %r266;
	ld.global.u32 	%r267, [%rd6+176];
	xor.b32  	%r333, %r333, %r267;
$L__BB0_24:
	and.b32  	%r269, %r203, 512;
	setp.eq.s32 	%p13, %r269, 0;
	@%p13 bra 	$L__BB0_26;
	ld.global.u32 	%r270, [%rd6+180];
	xor.b32  	%r337, %r337, %r270;
	ld.global.u32 	%r271, [%rd6+184];
	xor.b32  	%r336, %r336, %r271;
	ld.global.u32 	%r272, [%rd6+188];
	xor.b32  	%r335, %r335, %r272;
	ld.global.u32 	%r273, [%rd6+192];
	xor.b32  	%r334, %r334, %r273;
	ld.global.u32 	%r274, [%rd6+196];
	xor.b32  	%r333, %r333, %r274;
$L__BB0_26:
	and.b32  	%r276, %r203, 1024;
	setp.eq.s32 	%p14, %r276, 0;
	@%p14 bra 	$L__BB0_28;
	ld.global.u32 	%r277, [%rd6+200];
	xor.b32  	%r337, %r337, %r277;
	ld.global.u32 	%r278, [%rd6+204];
	xor.b32  	%r336, %r336, %r278;
	ld.global.u32 	%r279, [%rd6+208];
	xor.b32  	%r335, %r335, %r279;
	ld.global.u32 	%r280, [%rd6+212];
	xor.b32  	%r334, %r334, %r280;
	ld.global.u32 	%r281, [%rd6+216];
	xor.b32  	%r333, %r333, %r281;
$L__BB0_28:
	and.b32  	%r283, %r203, 2048;
	setp.eq.s32 	%p15, %r283, 0;
	@%p15 bra 	$L__BB0_30;
	ld.global.u32 	%r284, [%rd6+220];
	xor.b32  	%r337, %r337, %r284;
	ld.global.u32 	%r285, [%rd6+224];
	xor.b32  	%r336, %r336, %r285;
	ld.global.u32 	%r286, [%rd6+228];
	xor.b32  	%r335, %r335, %r286;
	ld.global.u32 	%r287, [%rd6+232];
	xor.b32  	%r334, %r334, %r287;
	ld.global.u32 	%r288, [%rd6+236];
	xor.b32  	%r333, %r333, %r288;
$L__BB0_30:
	and.b32  	%r290, %r203, 4096;
	setp.eq.s32 	%p16, %r290, 0;
	@%p16 bra 	$L__BB0_32;
	ld.global.u32 	%r291, [%rd6+240];
	xor.b32  	%r337, %r337, %r291;
	ld.global.u32 	%r292, [%rd6+244];
	xor.b32  	%r336, %r336, %r292;
	ld.global.u32 	%r293, [%rd6+248];
	xor.b32  	%r335, %r335, %r293;
	ld.global.u32 	%r294, [%rd6+252];
	xor.b32  	%r334, %r334, %r294;
	ld.global.u32 	%r295, [%rd6+256];
	xor.b32  	%r333, %r333, %r295;
$L__BB0_32:
	and.b32  	%r297, %r203, 8192;
	setp.eq.s32 	%p17, %r297, 0;
	@%p17 bra 	$L__BB0_34;
	ld.global.u32 	%r298, [%rd6+260];
	xor.b32  	%r337, %r337, %r298;
	ld.global.u32 	%r299, [%rd6+264];
	xor.b32  	%r336, %r336, %r299;
	ld.global.u32 	%r300, [%rd6+268];
	xor.b32  	%r335, %r335, %r300;
	ld.global.u32 	%r301, [%rd6+272];
	xor.b32  	%r334, %r334, %r301;
	ld.global.u32 	%r302, [%rd6+276];
	xor.b32  	%r333, %r333, %r302;
$L__BB0_34:
	and.b32  	%r304, %r203, 16384;
	setp.eq.s32 	%p18, %r304, 0;
	@%p18 bra 	$L__BB0_36;
	ld.global.u32 	%r305, [%rd6+280];
	xor.b32  	%r337, %r337, %r305;
	ld.global.u32 	%r306, [%rd6+284];
	xor.b32  	%r336, %r336, %r306;
	ld.global.u32 	%r307, [%rd6+288];
	xor.b32  	%r335, %r335, %r307;
	ld.global.u32 	%r308, [%rd6+292];
	xor.b32  	%r334, %r334, %r308;
	ld.global.u32 	%r309, [%rd6+296];
	xor.b32  	%r333, %r333, %r309;
$L__BB0_36:
	and.b32  	%r311, %r203, 32768;
	setp.eq.s32 	%p19, %r311, 0;
	@%p19 bra 	$L__BB0_38;
	ld.global.u32 	%r312, [%rd6+300];
	xor.b32  	%r337, %r337, %r312;
	ld.global.u32 	%r313, [%rd6+304];
	xor.b32  	%r336, %r336, %r313;
	ld.global.u32 	%r314, [%rd6+308];
	xor.b32  	%r335, %r335, %r314;
	ld.global.u32 	%r315, [%rd6+312];
	xor.b32  	%r334, %r334, %r315;
	ld.global.u32 	%r316, [%rd6+316];
	xor.b32  	%r333, %r333, %r316;
$L__BB0_38:
	add.s32 	%r332, %r332, 16;
	setp.ne.s32 	%p20, %r332, 32;
	@%p20 bra 	$L__BB0_6;
	mad.lo.s32 	%r317, %r326, -31, %r11;
	add.s32 	%r326, %r317, 1;
	setp.ne.s32 	%p21, %r326, 5;
	@%p21 bra 	$L__BB0_5;
	st.global.u32 	[%rd2+4], %r337;
	st.global.u32 	[%rd2+8], %r336;
	st.global.u32 	[%rd2+12], %r335;
	st.global.u32 	[%rd2+16], %r334;
	st.global.u32 	[%rd2+20], %r333;
	add.s32 	%r320, %r320, 1;
	setp.lt.u32 	%p22, %r320, %r2;
	@%p22 bra 	$L__BB0_4;
$L__BB0_41:
	shr.u64 	%rd7, %rd18, 2;
	add.s32 	%r319, %r319, 1;
	setp.gt.u64 	%p23, %rd18, 3;
	mov.u64 	%rd18, %rd7;
	@%p23 bra 	$L__BB0_2;
$L__BB0_42:
	mov.b32 	%r318, 0;
	st.global.v2.u32 	[%rd2+24], {%r318, %r318};
	st.global.u32 	[%rd2+32], %r318;
	mov.b64 	%rd17, 0;
	st.global.u64 	[%rd2+40], %rd17;
	ret;

}
	// .globl	_Z10randomwalkP17curandStateXORWOWPii
.visible .entry _Z10randomwalkP17curandStateXORWOWPii(
	.param .u64 .ptr .align 1 _Z10randomwalkP17curandStateXORWOWPii_param_0,
	.param .u64 .ptr .align 1 _Z10randomwalkP17curandStateXORWOWPii_param_1,
	.param .u32 _Z10randomwalkP17curandStateXORWOWPii_param_2
)
{
	.reg .pred 	%p<11>;
	.reg .b32 	%r<125>;
	.reg .b32 	%f<11>;
	.reg .b64 	%rd<9>;
	.reg .b64 	%fd<16>;

	ld.param.u64 	%rd3, [_Z10randomwalkP17curandStateXORWOWPii_param_0];
	ld.param.u64 	%rd2, [_Z10randomwalkP17curandStateXORWOWPii_param_1];
	ld.param.u32 	%r50, [_Z10randomwalkP17curandStateXORWOWPii_param_2];
	cvta.to.global.u64 	%rd1, %rd3;
	mov.u32 	%r52, %tid.x;
	mov.u32 	%r53, %ctaid.x;
	mov.u32 	%r54, %ntid.x;
	mad.lo.s32 	%r1, %r53, %r54, %r52;
	setp.lt.s32 	%p1, %r50, 1;
	mov.b32 	%r124, 0;
	@%p1 bra 	$L__BB1_8;
	mul.wide.s32 	%rd4, %r1, 48;
	add.s64 	%rd5, %rd1, %rd4;
	ld.global.v2.u32 	{%r110, %r107}, [%rd5];
	ld.global.v2.u32 	{%r103, %r104}, [%rd5+8];
	ld.global.v2.u32 	{%r105, %r106}, [%rd5+16];
	and.b32  	%r8, %r50, 3;
	setp.lt.u32 	%p2, %r50, 4;
	mov.b32 	%r124, 0;
	@%p2 bra 	$L__BB1_5;
	add.s32 	%r101, %r110, 724874;
	and.b32  	%r58, %r50, 2147483644;
	neg.s32 	%r100, %r58;
	mov.b32 	%r124, 0;
$L__BB1_3:
	mov.u32 	%r18, %r106;
	shr.u32 	%r59, %r107, 2;
	xor.b32  	%r60, %r59, %r107;
	shl.b32 	%r61, %r18, 4;
	shl.b32 	%r62, %r60, 1;
	xor.b32  	%r63, %r61, %r62;
	xor.b32  	%r64, %r63, %r18;
	xor.b32  	%r19, %r64, %r60;
	add.s32 	%r65, %r101, %r19;
	add.s32 	%r66, %r65, -362437;
	cvt.rn.f32.u32 	%f1, %r66;
	fma.rn.f32 	%f2, %f1, 0f2F800000, 0f2F000000;
	cvt.rn.f64.s32 	%fd1, %r124;
	setp.gt.f32 	%p3, %f2, 0f3F000000;
	selp.f64 	%fd2, 0d3FF0000000000000, 0dBFF0000000000000, %p3;
	add.f64 	%fd3, %fd2, %fd1;
	cvt.rzi.s32.f64 	%r67, %fd3;
	shr.u32 	%r68, %r103, 2;
	xor.b32  	%r69, %r68, %r103;
	shl.b32 	%r70, %r19, 4;
	shl.b32 	%r71, %r69, 1;
	xor.b32  	%r72, %r70, %r71;
	xor.b32  	%r73, %r72, %r19;
	xor.b32  	%r20, %r73, %r69;
	add.s32 	%r74, %r101, %r20;
	cvt.rn.f32.u32 	%f3, %r74;
	fma.rn.f32 	%f4, %f3, 0f2F800000, 0f2F000000;
	cvt.rn.f64.s32 	%fd4, %r67;
	setp.gt.f32 	%p4, %f4, 0f3F000000;
	selp.f64 	%fd5, 0d3FF0000000000000, 0dBFF0000000000000, %p4;
	add.f64 	%fd6, %fd5, %fd4;
	cvt.rzi.s32.f64 	%r75, %fd6;
	shr.u32 	%r76, %r104, 2;
	xor.b32  	%r77, %r76, %r104;
	shl.b32 	%r78, %r20, 4;
	shl.b32 	%r79, %r77, 1;
	xor.b32  	%r80, %r78, %r79;
	xor.b32  	%r81, %r80, %r20;
	xor.b32  	%r21, %r81, %r77;
	add.s32 	%r82, %r101, %r21;
	add.s32 	%r83, %r82, 362437;
	cvt.rn.f32.u32 	%f5, %r83;
	fma.rn.f32 	%f6, %f5, 0f2F800000, 0f2F000000;
	cvt.rn.f64.s32 	%fd7, %r75;
	setp.gt.f32 	%p5, %f6, 0f3F000000;
	selp.f64 	%fd8, 0d3FF0000000000000, 0dBFF0000000000000, %p5;
	add.f64 	%fd9, %fd8, %fd7;
	cvt.rzi.s32.f64 	%r84, %fd9;
	shr.u32 	%r85, %r105, 2;
	xor.b32  	%r86, %r85, %r105;
	shl.b32 	%r87, %r21, 4;
	shl.b32 	%r88, %r86, 1;
	xor.b32  	%r89, %r87, %r88;
	xor.b32  	%r90, %r89, %r21;
	xor.b32  	%r106, %r90, %r86;
	add.s32 	%r91, %r101, %r106;
	add.s32 	%r92, %r91, 724874;
	cvt.rn.f32.u32 	%f7, %r92;
	fma.rn.f32 	%f8, %f7, 0f2F800000, 0f2F000000;
	cvt.rn.f64.s32 	%fd10, %r84;
	setp.gt.f32 	%p6, %f8, 0f3F000000;
	selp.f64 	%fd11, 0d3FF0000000000000, 0dBFF0000000000000, %p6;
	add.f64 	%fd12, %fd11, %fd10;
	cvt.rzi.s32.f64 	%r124, %fd12;
	add.s32 	%r101, %r101, 1449748;
	add.s32 	%r100, %r100, 4;
	setp.ne.s32 	%p7, %r100, 0;
	mov.u32 	%r103, %r19;
	mov.u32 	%r104, %r20;
	mov.u32 	%r105, %r21;
	mov.u32 	%r107, %r18;
	@%p7 bra 	$L__BB1_3;
	add.s32 	%r110, %r101, -724874;
	mov.u32 	%r107, %r18;
	mov.u32 	%r103, %r19;
	mov.u32 	%r104, %r20;
	mov.u32 	%r105, %r21;
$L__BB1_5:
	setp.eq.s32 	%p8, %r8, 0;
	@%p8 bra 	$L__BB1_8;
	add.s32 	%r117, %r110, 362437;
	neg.s32 	%r116, %r8;
$L__BB1_7:
	.pragma "nounroll";
	mov.u32 	%r41, %r103;
	mov.u32 	%r103, %r104;
	mov.u32 	%r104, %r105;
	mov.u32 	%r105, %r106;
	shr.u32 	%r93, %r107, 2;
	xor.b32  	%r94, %r93, %r107;
	shl.b32 	%r95, %r105, 4;
	shl.b32 	%r96, %r94, 1;
	xor.b32  	%r97, %r95, %r96;
	xor.b32  	%r98, %r97, %r105;
	xor.b32  	%r106, %r98, %r94;
	add.s32 	%r99, %r117, %r106;
	cvt.rn.f32.u32 	%f9, %r99;
	fma.rn.f32 	%f10, %f9, 0f2F800000, 0f2F000000;
	cvt.rn.f64.s32 	%fd13, %r124;
	setp.gt.f32 	%p9, %f10, 0f3F000000;
	selp.f64 	%fd14, 0d3FF0000000000000, 0dBFF0000000000000, %p9;
	add.f64 	%fd15, %fd14, %fd13;
	cvt.rzi.s32.f64 	%r124, %fd15;
	add.s32 	%r117, %r117, 362437;
	add.s32 	%r116, %r116, 1;
	setp.ne.s32 	%p10, %r116, 0;
	mov.u32 	%r107, %r41;
	@%p10 bra 	$L__BB1_7;
$L__BB1_8:
	cvta.to.global.u64 	%rd6, %rd2;
	mul.wide.s32 	%rd7, %r1, 4;
	add.s64 	%rd8, %rd6, %rd7;
	st.global.u32 	[%rd8], %r124;
	ret;

}


// ===== COMPILED SASS (sm_100) =====

	.target	sm_100

	.elftype	@"ET_EXEC"


//--------------------- .note.nv.tkinfo           --------------------------
	.section	.note.nv.tkinfo,"",@"SHT_NOTE"
	.sectionflags	@"SHF_NOTE_NV_TKINFO"
	.tkinfo
        /*0018*/ 	.word	0x00000002
        /*0030*/ 	.string	""
        /*0030*/ 	.string	"ptxas"
        /*0030*/ 	.string	"Cuda compilation tools, release 13.0, V13.0.88"
        /*0030*/ 	.string	"Build cuda_13.0.r13.0/compiler.36424714_0"
        /*0030*/ 	.string	"-arch sm_100 -m 64 "



//--------------------- .note.nv.cuinfo           --------------------------
	.section	.note.nv.cuinfo,"",@"SHT_NOTE"
	.sectionflags	@"SHF_NOTE_NV_CUINFO"
        /*0018*/ 	.short	0x0002
        /*001a*/ 	.short	0x0064
        /*001c*/ 	.short	0x0082
	.zero		2


//--------------------- .nv.info                  --------------------------
	.section	.nv.info,"",@"SHT_CUDA_INFO"
	.align	4


	//----- nvinfo : EIATTR_REGCOUNT
	.align		4
        /*0000*/ 	.byte	0x04, 0x2f
        /*0002*/ 	.short	(.L_10 - .L_9)
	.align		4
.L_9:
        /*0004*/ 	.word	index@(_Z7initRNGP17curandStateXORWOWm)
        /*0008*/ 	.word	0x0000001f


	//----- nvinfo : EIATTR_FRAME_SIZE
	.align		4
.L_10:
        /*000c*/ 	.byte	0x04, 0x11
        /*000e*/ 	.short	(.L_12 - .L_11)
	.align		4
.L_11:
        /*0010*/ 	.word	index@(_Z7initRNGP17curandStateXORWOWm)
        /*0014*/ 	.word	0x00000000


	//----- nvinfo : EIATTR_REGCOUNT
	.align		4
.L_12:
        /*0018*/ 	.byte	0x04, 0x2f
        /*001a*/ 	.short	(.L_14 - .L_13)
	.align		4
.L_13:
        /*001c*/ 	.word	index@(_Z10randomwalkP17curandStateXORWOWPii)
        /*0020*/ 	.word	0x00000014


	//----- nvinfo : EIATTR_FRAME_SIZE
	.align		4
.L_14:
        /*0024*/ 	.byte	0x04, 0x11
        /*0026*/ 	.short	(.L_16 - .L_15)
	.align		4
.L_15:
        /*0028*/ 	.word	index@(_Z10randomwalkP17curandStateXORWOWPii)
        /*002c*/ 	.word	0x00000000


	//----- nvinfo : EIATTR_MIN_STACK_SIZE
	.align		4
.L_16:
        /*0030*/ 	.byte	0x04, 0x12
        /*0032*/ 	.short	(.L_18 - .L_17)
	.align		4
.L_17:
        /*0034*/ 	.word	index@(_Z10randomwalkP17curandStateXORWOWPii)
        /*0038*/ 	.word	0x00000000


	//----- nvinfo : EIATTR_MIN_STACK_SIZE
	.align		4
.L_18:
        /*003c*/ 	.byte	0x04, 0x12
        /*003e*/ 	.short	(.L_20 - .L_19)
	.align		4
.L_19:
        /*0040*/ 	.word	index@(_Z7initRNGP17curandStateXORWOWm)
        /*0044*/ 	.word	0x00000000
.L_20:


//--------------------- .nv.compat                --------------------------
	.section	.nv.compat,"",@"SHT_CUDA_COMPAT_INFO"
	.align	4
        /*0000*/ 	.byte	0x02, 0x09, 0x00, 0x00, 0x02, 0x02, 0x01, 0x00, 0x02, 0x05, 0x05, 0x00, 0x03, 0x07, 0x01, 0x01
        /*0010*/ 	.byte	0x02, 0x03, 0x00, 0x00, 0x02, 0x06, 0x01, 0x00, 0x04, 0x0b, 0x08, 0x00, 0x01, 0x00, 0x00, 0x00
        /*0020*/ 	.byte	0x00, 0x00, 0x00, 0x00


//--------------------- .nv.info._Z10randomwalkP17curandStateXORWOWPii --------------------------
	.section	.nv.info._Z10randomwalkP17curandStateXORWOWPii,"",@"SHT_CUDA_INFO"
	.sectionflags	@""
	.align	4


	//----- nvinfo : EIATTR_CUDA_API_VERSION
	.align		4
        /*0000*/ 	.byte	0x04, 0x37
        /*0002*/ 	.short	(.L_22 - .L_21)
.L_21:
        /*0004*/ 	.word	0x00000082


	//----- nvinfo : EIATTR_KPARAM_INFO
	.align		4
.L_22:
        /*0008*/ 	.byte	0x04, 0x17
        /*000a*/ 	.short	(.L_24 - .L_23)
.L_23:
        /*000c*/ 	.word	0x00000000
        /*0010*/ 	.short	0x0002
        /*0012*/ 	.short	0x0010
        /*0014*/ 	.byte	0x00, 0xf0, 0x11, 0x00


	//----- nvinfo : EIATTR_KPARAM_INFO
	.align		4
.L_24:
        /*0018*/ 	.byte	0x04, 0x17
        /*001a*/ 	.short	(.L_26 - .L_25)
.L_25:
        /*001c*/ 	.word	0x00000000
        /*0020*/ 	.short	0x0001
        /*0022*/ 	.short	0x0008
        /*0024*/ 	.byte	0x00, 0xf5, 0x21, 0x00


	//----- nvinfo : EIATTR_KPARAM_INFO
	.align		4
.L_26:
        /*0028*/ 	.byte	0x04, 0x17
        /*002a*/ 	.short	(.L_28 - .L_27)
.L_27:
        /*002c*/ 	.word	0x00000000
        /*0030*/ 	.short	0x0000
        /*0032*/ 	.short	0x0000
        /*0034*/ 	.byte	0x00, 0xf5, 0x21, 0x00


	//----- nvinfo : EIATTR_SPARSE_MMA_MASK
	.align		4
.L_28:
        /*0038*/ 	.byte	0x03, 0x50
        /*003a*/ 	.short	0x0000


	//----- nvinfo : EIATTR_MAXREG_COUNT
	.align		4
        /*003c*/ 	.byte	0x03, 0x1b
        /*003e*/ 	.short	0x00ff


	//----- nvinfo : EIATTR_MERCURY_ISA_VERSION
	.align		4
        /*0040*/ 	.byte	0x03, 0x5f
        /*0042*/ 	.short	0x0101


	//----- nvinfo : EIATTR_VRC_CTA_INIT_COUNT
	.align		4
        /*0044*/ 	.byte	0x02, 0x4a
	.zero		1
	.zero		1


	//----- nvinfo : EIATTR_EXIT_INSTR_OFFSETS
	.align		4
        /*0048*/ 	.byte	0x04, 0x1c
        /*004a*/ 	.short	(.L_30 - .L_29)


	//   ....[0]....
.L_29:
        /*004c*/ 	.word	0x00000840


	//----- nvinfo : EIATTR_CBANK_PARAM_SIZE
	.align		4
.L_30:
        /*0050*/ 	.byte	0x03, 0x19
        /*0052*/ 	.short	0x0014


	//----- nvinfo : EIATTR_PARAM_CBANK
	.align		4
        /*0054*/ 	.byte	0x04, 0x0a
        /*0056*/ 	.short	(.L_32 - .L_31)
	.align		4
.L_31:
        /*0058*/ 	.word	index@(.nv.constant0._Z10randomwalkP17curandStateXORWOWPii)
        /*005c*/ 	.short	0x0380
        /*005e*/ 	.short	0x0014


	//----- nvinfo : EIATTR_SW_WAR
	.align		4
.L_32:
        /*0060*/ 	.byte	0x04, 0x36
        /*0062*/ 	.short	(.L_34 - .L_33)
.L_33:
        /*0064*/ 	.word	0x00000008
.L_34:


//--------------------- .nv.info._Z7initRNGP17curandStateXORWOWm --------------------------
	.section	.nv.info._Z7initRNGP17curandStateXORWOWm,"",@"SHT_CUDA_INFO"
	.sectionflags	@""
	.align	4


	//----- nvinfo : EIATTR_CUDA_API_VERSION
	.align		4
        /*0000*/ 	.byte	0x04, 0x37
        /*0002*/ 	.short	(.L_36 - .L_35)
.L_35:
        /*0004*/ 	.word	0x00000082


	//----- nvinfo : EIATTR_KPARAM_INFO
	.align		4
.L_36:
        /*0008*/ 	.byte	0x04, 0x17
        /*000a*/ 	.short	(.L_38 - .L_37)
.L_37:
        /*000c*/ 	.word	0x00000000
        /*0010*/ 	.short	0x0001
        /*0012*/ 	.short	0x0008
        /*0014*/ 	.byte	0x00, 0xf0, 0x21, 0x00


	//----- nvinfo : EIATTR_KPARAM_INFO
	.align		4
.L_38:
        /*0018*/ 	.byte	0x04, 0x17
        /*001a*/ 	.short	(.L_40 - .L_39)
.L_39:
        /*001c*/ 	.word	0x00000000
        /*0020*/ 	.short	0x0000
        /*0022*/ 	.short	0x0000
        /*0024*/ 	.byte	0x00, 0xf5, 0x21, 0x00


	//----- nvinfo : EIATTR_SPARSE_MMA_MASK
	.align		4
.L_40:
        /*0028*/ 	.byte	0x03, 0x50
        /*002a*/ 	.short	0x0000


	//----- nvinfo : EIATTR_MAXREG_COUNT
	.align		4
        /*002c*/ 	.byte	0x03, 0x1b
        /*002e*/ 	.short	0x00ff


	//----- nvinfo : EIATTR_MERCURY_ISA_VERSION
	.align		4
        /*0030*/ 	.byte	0x03, 0x5f
        /*0032*/ 	.short	0x0101


	//----- nvinfo : EIATTR_VRC_CTA_INIT_COUNT
	.align		4
        /*0034*/ 	.byte	0x02, 0x4a
	.zero		1
	.zero		1


	//----- nvinfo : EIATTR_EXIT_INSTR_OFFSETS
	.align		4
        /*0038*/ 	.byte	0x04, 0x1c
        /*003a*/ 	.short	(.L_42 - .L_41)


	//   ....[0]....
.L_41:
        /*003c*/ 	.word	0x00000ed0


	//----- nvinfo : EIATTR_CRS_STACK_SIZE
	.align		4
.L_42:
        /*0040*/ 	.byte	0x04, 0x1e
        /*0042*/ 	.short	(.L_44 - .L_43)
.L_43:
        /*0044*/ 	.word	0x00000000


	//----- nvinfo : EIATTR_CBANK_PARAM_SIZE
	.align		4
.L_44:
        /*0048*/ 	.byte	0x03, 0x19
        /*004a*/ 	.short	0x0010


	//----- nvinfo : EIATTR_PARAM_CBANK
	.align		4
        /*004c*/ 	.byte	0x04, 0x0a
        /*004e*/ 	.short	(.L_46 - .L_45)
	.align		4
.L_45:
        /*0050*/ 	.word	index@(.nv.constant0._Z7initRNGP17curandStateXORWOWm)
        /*0054*/ 	.short	0x0380
        /*0056*/ 	.short	0x0010


	//----- nvinfo : EIATTR_SW_WAR
	.align		4
.L_46:
        /*0058*/ 	.byte	0x04, 0x36
        /*005a*/ 	.short	(.L_48 - .L_47)
.L_47:
        /*005c*/ 	.word	0x00000008
.L_48:


//--------------------- .nv.callgraph             --------------------------
	.section	.nv.callgraph,"",@"SHT_CUDA_CALLGRAPH"
	.align	4
	.sectionentsize	8
	.align		4
        /*0000*/ 	.word	0x00000000
	.align		4
        /*0004*/ 	.word	0xffffffff
	.align		4
        /*0008*/ 	.word	0x00000000
	.align		4
        /*000c*/ 	.word	0xfffffffe
	.align		4
        /*0010*/ 	.word	0x00000000
	.align		4
        /*0014*/ 	.word	0xfffffffd
	.align		4
        /*0018*/ 	.word	0x00000000
	.align		4
        /*001c*/ 	.word	0xfffffffc


//--------------------- .nv.constant4             --------------------------
	.section	.nv.constant4,"a",@progbits
	.align	8
	.align		8
.nv.constant4:
        /*0000*/ 	.dword	precalc_xorwow_matrix
	.align		8
        /*0008*/ 	.dword	precalc_xorwow_offset_matrix
	.align		8
        /*0010*/ 	.dword	mrg32k3aM1
	.align		8
        /*0018*/ 	.dword	mrg32k3aM2
	.align		8
        /*0020*/ 	.dword	mrg32k3aM1SubSeq
	.align		8
        /*0028*/ 	.dword	mrg32k3aM2SubSeq
	.align		8
        /*0030*/ 	.dword	mrg32k3aM1Seq
	.align		8
        /*0038*/ 	.dword	mrg32k3aM2Seq


//--------------------- .nv.constant3             --------------------------
	.section	.nv.constant3,"a",@progbits
	.align	8
.nv.constant3:
	.type		__cr_lgamma_table,@object
	.size		__cr_lgamma_table,(.L_8 - __cr_lgamma_table)
__cr_lgamma_table:
        /*0000*/ 	.byte	0x00, 0x00, 0x00, 0x00, 0x00, 0x00, 0x00, 0x00, 0x00, 0x00, 0x00, 0x00, 0x00, 0x00, 0x00, 0x00
        /*0010*/ 	.byte	0xef, 0x39, 0xfa, 0xfe, 0x42, 0x2e, 0xe6, 0x3f, 0x02, 0x20, 0x2a, 0xfa, 0x0b, 0xab, 0xfc, 0x3f
        /*0020*/ 	.byte	0xf9, 0x2c, 0x92, 0x7c, 0xa7, 0x6c, 0x09, 0x40, 0xc9, 0x79, 0x44, 0x3c, 0x64, 0x26, 0x13, 0x40
        /*0030*/ 	.byte	0xca, 0x01, 0xcf, 0x3a, 0x27, 0x51, 0x1a, 0x40, 0x30, 0xcc, 0x2d, 0xf3, 0xe1, 0x0c, 0x21, 0x40
        /*0040*/ 	.byte	0x0d, 0xb7, 0xfc, 0x82, 0x8e, 0x35, 0x25, 0x40
.L_8:


//--------------------- .text._Z10randomwalkP17curandStateXORWOWPii --------------------------
	.section	.text._Z10randomwalkP17curandStateXORWOWPii,"ax",@progbits
	.align	128
        .global         _Z10randomwalkP17curandStateXORWOWPii
        .type           _Z10randomwalkP17curandStateXORWOWPii,@function
        .size           _Z10randomwalkP17curandStateXORWOWPii,(.L_x_14 - _Z10randomwalkP17curandStateXORWOWPii)
        .other          _Z10randomwalkP17curandStateXORWOWPii,@"STO_CUDA_ENTRY STV_DEFAULT"
_Z10randomwalkP17curandStateXORWOWPii:
.text._Z10randomwalkP17curandStateXORWOWPii:
[----:B------:R-:W-:Y:S01]  /*0000*/  LDC R1, c[0x0][0x37c] ;  /* 0x0000df00ff017b82 */ /* 0x000fe20000000800 */
[----:B------:R-:W0:Y:S01]  /*0010*/  S2R R0, SR_TID.X ;  /* 0x0000000000007919 */ /* 0x000e220000002100 */
[----:B------:R-:W1:Y:S06]  /*0020*/  LDCU UR5, c[0x0][0x390] ;  /* 0x00007200ff0577ac */ /* 0x000e6c0008000800 */
[----:B------:R-:W0:Y:S01]  /*0030*/  S2UR UR4, SR_CTAID.X ;  /* 0x00000000000479c3 */ /* 0x000e220000002500 */
[----:B------:R-:W-:Y:S01]  /*0040*/  IMAD.MOV.U32 R11, RZ, RZ, RZ ;  /* 0x000000ffff0b7224 */ /* 0x000fe200078e00ff */
[----:B------:R-:W2:Y:S06]  /*0050*/  LDCU.64 UR6, c[0x0][0x358] ;  /* 0x00006b00ff0677ac */ /* 0x000eac0008000a00 */
[----:B------:R-:W0:Y:S01]  /*0060*/  LDC R3, c[0x0][0x360] ;  /* 0x0000d800ff037b82 */ /* 0x000e220000000800 */
[----:B-1----:R-:W-:Y:S01]  /*0070*/  UISETP.GE.AND UP0, UPT, UR5, 0x1, UPT ;  /* 0x000000010500788c */ /* 0x002fe2000bf06270 */
[----:B0-----:R-:W-:-:S08]  /*0080*/  IMAD R0, R3, UR4, R0 ;  /* 0x0000000403007c24 */ /* 0x001fd0000f8e0200 */
[----:B--2---:R-:W-:Y:S05]  /*0090*/  BRA.U !UP0, `(.L_x_0) ;  /* 0x0000000508dc7547 */ /* 0x004fea000b800000 */
[----:B------:R-:W0:Y:S02]  /*00a0*/  LDC.64 R6, c[0x0][0x380] ;  /* 0x0000e000ff067b82 */ /* 0x000e240000000a00 */
[----:B0-----:R-:W-:-:S05]  /*00b0*/  IMAD.WIDE R6, R0, 0x30, R6 ;  /* 0x0000003000067825 */ /* 0x001fca00078e0206 */
[----:B------:R0:W5:Y:S04]  /*00c0*/  LDG.E.64 R14, desc[UR6][R6.64] ;  /* 0x00000006060e7981 */ /* 0x000168000c1e1b00 */
[----:B------:R0:W5:Y:S04]  /*00d0*/  LDG.E.64 R2, desc[UR6][R6.64+0x8] ;  /* 0x0000080606027981 */ /* 0x000168000c1e1b00 */
[----:B------:R0:W5:Y:S01]  /*00e0*/  LDG.E.64 R4, desc[UR6][R6.64+0x10] ;  /* 0x0000100606047981 */ /* 0x000162000c1e1b00 */
[----:B------:R-:W-:Y:S01]  /*00f0*/  UISETP.GE.U32.AND UP0, UPT, UR5, 0x4, UPT ;  /* 0x000000040500788c */ /* 0x000fe2000bf06070 */
[----:B------:R-:W-:Y:S01]  /*0100*/  IMAD.MOV.U32 R11, RZ, RZ, RZ ;  /* 0x000000ffff0b7224 */ /* 0x000fe200078e00ff */
[----:B------:R-:W-:-:S07]  /*0110*/  ULOP3.LUT UR4, UR5, 0x3, URZ, 0xc0, !UPT ;  /* 0x0000000305047892 */ /* 0x000fce000f8ec0ff */
[----:B0-----:R-:W-:Y:S05]  /*0120*/  BRA.U !UP0, `(.L_x_1) ;  /* 0x0000000508407547 */ /* 0x001fea000b800000 */
[----:B------:R-:W-:Y:S01]  /*0130*/  ULOP3.LUT UR5, UR5, 0x7ffffffc, URZ, 0xc0, !UPT ;  /* 0x7ffffffc05057892 */ /* 0x000fe2000f8ec0ff */
[----:B-----5:R-:W-:Y:S02]  /*0140*/  VIADD R7, R14, 0xb0f8a ;  /* 0x000b0f8a0e077836 */ /* 0x020fe40000000000 */
[----:B------:R-:W-:Y:S01]  /*0150*/  IMAD.MOV.U32 R11, RZ, RZ, RZ ;  /* 0x000000ffff0b7224 */ /* 0x000fe200078e00ff */
[----:B------:R-:W-:-:S12]  /*0160*/  UIADD3 UR5, UPT, UPT, -UR5, URZ, URZ ;  /* 0x000000ff05057290 */ /* 0x000fd8000fffe1ff */
.L_x_2:
[----:B------:R-:W-:Y:S01]  /*0170*/  SHF.R.U32.HI R6, RZ, 0x2, R15 ;  /* 0x00000002ff067819 */ /* 0x000fe2000001160f */
[C---:B------:R-:W-:Y:S01]  /*0180*/  IMAD.SHL.U32 R8, R5.reuse, 0x10, RZ ;  /* 0x0000001005087824 */ /* 0x040fe200078e00ff */
[----:B01----:R-:W0:Y:S01]  /*0190*/  I2F.F64 R12, R11 ;  /* 0x0000000b000c7312 */ /* 0x003e220000201c00 */
[----:B------:R-:W-:Y:S01]  /*01a0*/  IMAD.MOV.U32 R10, RZ, RZ, 0x3ff00000 ;  /* 0x3ff00000ff0a7424 */ /* 0x000fe200078e00ff */
[----:B------:R-:W-:Y:S01]  /*01b0*/  LOP3.LUT R6, R6, R15, RZ, 0x3c, !PT ;  /* 0x0000000f06067212 */ /* 0x000fe200078e3cff */
[----:B------:R-:W-:Y:S01]  /*01c0*/  HFMA2 R14, -RZ, RZ, 0, 0 ;  /* 0x00000000ff0e7431 */ /* 0x000fe200000001ff */
[----:B------:R-:W-:Y:S01]  /*01d0*/  SHF.R.U32.HI R15, RZ, 0x2, R2 ;  /* 0x00000002ff0f7819 */ /* 0x000fe20000011602 */
[----:B------:R-:W-:Y:S01]  /*01e0*/  UIADD3 UR5, UPT, UPT, UR5, 0x4, URZ ;  /* 0x0000000405057890 */ /* 0x000fe2000fffe0ff */
[----:B------:R-:W-:Y:S02]  /*01f0*/  SHF.L.U32 R9, R6, 0x1, RZ ;  /* 0x0000000106097819 */ /* 0x000fe400000006ff */
[----:B------:R-:W-:Y:S01]  /*0200*/  SHF.R.U32.HI R16, RZ, 0x2, R3 ;  /* 0x00000002ff107819 */ /* 0x000fe20000011603 */
[----:B------:R-:W-:Y:S01]  /*0210*/  UISETP.NE.AND UP0, UPT, UR5, URZ, UPT ;  /* 0x000000ff0500728c */ /* 0x000fe2000bf05270 */
[----:B------:R-:W-:-:S02]  /*0220*/  LOP3.LUT R9, R5, R8, R9, 0x96, !PT ;  /* 0x0000000805097212 */ /* 0x000fc400078e9609 */
[----:B------:R-:W-:Y:S02]  /*0230*/  LOP3.LUT R16, R16, R3, RZ, 0x3c, !PT ;  /* 0x0000000310107212 */ /* 0x000fe400078e3cff */
[----:B------:R-:W-:Y:S01]  /*0240*/  LOP3.LUT R6, R9, R6, RZ, 0x3c, !PT ;  /* 0x0000000609067212 */ /* 0x000fe200078e3cff */
[----:B------:R-:W-:-:S03]  /*0250*/  IMAD.MOV.U32 R9, RZ, RZ, 0x2f800000 ;  /* 0x2f800000ff097424 */ /* 0x000fc600078e00ff */
[----:B------:R-:W-:Y:S01]  /*0260*/  IADD3 R8, PT, PT, R7, -0x587c5, R6 ;  /* 0xfffa783b07087810 */ /* 0x000fe20007ffe006 */
[----:B------:R-:W-:-:S03]  /*0270*/  IMAD.SHL.U32 R17, R6, 0x10, RZ ;  /* 0x0000001006117824 */ /* 0x000fc600078e00ff */
[----:B------:R-:W-:-:S05]  /*0280*/  I2FP.F32.U32 R8, R8 ;  /* 0x0000000800087245 */ /* 0x000fca0000201000 */
[----:B------:R-:W-:-:S05]  /*0290*/  FFMA R8, R8, R9, 1.1641532182693481445e-10 ;  /* 0x2f00000008087423 */ /* 0x000fca0000000009 */
[----:B------:R-:W-:Y:S02]  /*02a0*/  FSETP.GT.AND P0, PT, R8, 0.5, PT ;  /* 0x3f0000000800780b */ /* 0x000fe40003f04000 */
[----:B------:R-:W-:Y:S02]  /*02b0*/  LOP3.LUT R8, R15, R2, RZ, 0x3c, !PT ;  /* 0x000000020f087212 */ /* 0x000fe400078e3cff */
[----:B------:R-:W-:-:S03]  /*02c0*/  FSEL R15, R10, -1.875, P0 ;  /* 0xbff000000a0f7808 */ /* 0x000fc60000000000 */
[----:B------:R-:W-:-:S03]  /*02d0*/  IMAD.SHL.U32 R2, R8, 0x2, RZ ;  /* 0x0000000208027824 */ /* 0x000fc600078e00ff */
[----:B0-----:R-:W-:Y:S02]  /*02e0*/  DADD R14, R12, R14 ;  /* 0x000000000c0e7229 */ /* 0x001fe4000000000e */
[----:B------:R-:W-:-:S04]  /*02f0*/  LOP3.LUT R17, R6, R17, R2, 0x96, !PT ;  /* 0x0000001106117212 */ /* 0x000fc800078e9602 */
[----:B------:R-:W0:Y:S01]  /*0300*/  F2I.F64.TRUNC R12, R14 ;  /* 0x0000000e000c7311 */ /* 0x000e22000030d100 */
[----:B------:R-:W-:Y:S01]  /*0310*/  LOP3.LUT R8, R17, R8, RZ, 0x3c, !PT ;  /* 0x0000000811087212 */ /* 0x000fe200078e3cff */
[----:B------:R-:W-:-:S04]  /*0320*/  IMAD.SHL.U32 R17, R16, 0x2, RZ ;  /* 0x0000000210117824 */ /* 0x000fc800078e00ff */
[C---:B------:R-:W-:Y:S02]  /*0330*/  IMAD.IADD R2, R8.reuse, 0x1, R7 ;  /* 0x0000000108027824 */ /* 0x040fe400078e0207 */
[----:B------:R-:W-:-:S03]  /*0340*/  IMAD.SHL.U32 R11, R8, 0x10, RZ ;  /* 0x00000010080b7824 */ /* 0x000fc600078e00ff */
[----:B------:R-:W-:Y:S02]  /*0350*/  I2FP.F32.U32 R2, R2 ;  /* 0x0000000200027245 */ /* 0x000fe40000201000 */
[----:B------:R-:W-:Y:S01]  /*0360*/  LOP3.LUT R11, R8, R11, R17, 0x96, !PT ;  /* 0x0000000b080b7212 */ /* 0x000fe200078e9611 */
[----:B0-----:R-:W0:Y:S02]  /*0370*/  I2F.F64 R12, R12 ;  /* 0x0000000c000c7312 */ /* 0x001e240000201c00 */
[----:B------:R-:W-:-:S05]  /*0380*/  FFMA R2, R2, R9, 1.1641532182693481445e-10 ;  /* 0x2f00000002027423 */ /* 0x000fca0000000009 */
[----:B------:R-:W-:Y:S01]  /*0390*/  FSETP.GT.AND P0, PT, R2, 0.5, PT ;  /* 0x3f0000000200780b */ /* 0x000fe20003f04000 */
[----:B------:R-:W-:-:S03]  /*03a0*/  IMAD.MOV.U32 R2, RZ, RZ, RZ ;  /* 0x000000ffff027224 */ /* 0x000fc600078e00ff */
[----:B------:R-:W-:-:S06]  /*03b0*/  FSEL R3, R10, -1.875, P0 ;  /* 0xbff000000a037808 */ /* 0x000fcc0000000000 */
[----:B0-----:R-:W-:Y:S01]  /*03c0*/  DADD R14, R12, R2 ;  /* 0x000000000c0e7229 */ /* 0x001fe20000000002 */
[----:B------:R-:W-:Y:S01]  /*03d0*/  LOP3.LUT R12, R11, R16, RZ, 0x3c, !PT ;  /* 0x000000100b0c7212 */ /* 0x000fe200078e3cff */
[----:B------:R-:W-:Y:S01]  /*03e0*/  IMAD.MOV.U32 R16, RZ, RZ, RZ ;  /* 0x000000ffff107224 */ /* 0x000fe200078e00ff */
[----:B------:R-:W-:Y:S02]  /*03f0*/  SHF.R.U32.HI R13, RZ, 0x2, R4 ;  /* 0x00000002ff0d7819 */ /* 0x000fe40000011604 */
[----:B------:R-:W-:Y:S02]  /*0400*/  IADD3 R2, PT, PT, R7, 0x587c5, R12 ;  /* 0x000587c507027810 */ /* 0x000fe40007ffe00c */
[----:B------:R-:W-:-:S03]  /*0410*/  LOP3.LUT R13, R13, R4, RZ, 0x3c, !PT ;  /* 0x000000040d0d7212 */ /* 0x000fc600078e3cff */
[----:B------:R-:W0:Y:S01]  /*0420*/  F2I.F64.TRUNC R14, R14 ;  /* 0x0000000e000e7311 */ /* 0x000e22000030d100 */
[----:B------:R-:W-:Y:S02]  /*0430*/  I2FP.F32.U32 R2, R2 ;  /* 0x0000000200027245 */ /* 0x000fe40000201000 */
[----:B------:R-:W-:-:S03]  /*0440*/  SHF.L.U32 R4, R13, 0x1, RZ ;  /* 0x000000010d047819 */ /* 0x000fc600000006ff */
[----:B------:R-:W-:-:S05]  /*0450*/  FFMA R11, R2, R9, 1.1641532182693481445e-10 ;  /* 0x2f000000020b7423 */ /* 0x000fca0000000009 */
[----:B------:R-:W-:Y:S01]  /*0460*/  FSETP.GT.AND P0, PT, R11, 0.5, PT ;  /* 0x3f0000000b00780b */ /* 0x000fe20003f04000 */
[----:B------:R-:W-:Y:S01]  /*0470*/  IMAD.SHL.U32 R11, R12, 0x10, RZ ;  /* 0x000000100c0b7824 */ /* 0x000fe200078e00ff */
[----:B0-----:R-:W0:Y:S02]  /*0480*/  I2F.F64 R2, R14 ;  /* 0x0000000e00027312 */ /* 0x001e240000201c00 */
[----:B------:R-:W-:Y:S02]  /*0490*/  FSEL R17, R10, -1.875, P0 ;  /* 0xbff000000a117808 */ /* 0x000fe40000000000 */
[----:B------:R-:W-:-:S04]  /*04a0*/  LOP3.LUT R4, R12, R11, R4, 0x96, !PT ;  /* 0x0000000b0c047212 */ /* 0x000fc800078e9604 */
[----:B0-----:R-:W-:Y:S01]  /*04b0*/  DADD R2, R2, R16 ;  /* 0x0000000002027229 */ /* 0x001fe20000000010 */
[----:B------:R-:W-:Y:S01]  /*04c0*/  IMAD.MOV.U32 R16, RZ, RZ, R5 ;  /* 0x000000ffff107224 */ /* 0x000fe200078e0005 */
[----:B------:R-:W-:-:S04]  /*04d0*/  LOP3.LUT R5, R4, R13, RZ, 0x3c, !PT ;  /* 0x0000000d04057212 */ /* 0x000fc800078e3cff */
[----:B------:R0:W1:Y:S01]  /*04e0*/  F2I.F64.TRUNC R14, R2 ;  /* 0x00000002000e7311 */ /* 0x000062000030d100 */
[C---:B------:R-:W-:Y:S01]  /*04f0*/  IADD3 R4, PT, PT, R7.reuse, 0xb0f8a, R5 ;  /* 0x000b0f8a07047810 */ /* 0x040fe20007ffe005 */
[----:B------:R-:W-:-:S03]  /*0500*/  VIADD R7, R7, 0x161f14 ;  /* 0x00161f1407077836 */ /* 0x000fc60000000000 */
[----:B------:R-:W-:-:S05]  /*0510*/  I2FP.F32.U32 R4, R4 ;  /* 0x0000000400047245 */ /* 0x000fca0000201000 */
[----:B------:R-:W-:Y:S01]  /*0520*/  FFMA R4, R4, R9, 1.1641532182693481445e-10 ;  /* 0x2f00000004047423 */ /* 0x000fe20000000009 */
[----:B0-----:R-:W-:Y:S02]  /*0530*/  IMAD.MOV.U32 R2, RZ, RZ, R6 ;  /* 0x000000ffff027224 */ /* 0x001fe400078e0006 */
[----:B------:R-:W-:Y:S01]  /*0540*/  IMAD.MOV.U32 R3, RZ, RZ, R8 ;  /* 0x000000ffff037224 */ /* 0x000fe200078e0008 */
[----:B-1----:R-:W0:Y:S01]  /*0550*/  I2F.F64 R14, R14 ;  /* 0x0000000e000e7312 */ /* 0x002e220000201c00 */
[----:B------:R-:W-:Y:S01]  /*0560*/  FSETP.GT.AND P0, PT, R4, 0.5, PT ;  /* 0x3f0000000400780b */ /* 0x000fe20003f04000 */
[----:B------:R-:W-:-:S03]  /*0570*/  IMAD.MOV.U32 R4, RZ, RZ, R12 ;  /* 0x000000ffff047224 */ /* 0x000fc600078e000c */
[----:B------:R-:W-:Y:S01]  /*0580*/  FSEL R11, R10, -1.875, P0 ;  /* 0xbff000000a0b7808 */ /* 0x000fe20000000000 */
[----:B------:R-:W-:-:S06]  /*0590*/  IMAD.MOV.U32 R10, RZ, RZ, RZ ;  /* 0x000000ffff0a7224 */ /* 0x000fcc00078e00ff */
[----:B0-----:R-:W-:Y:S01]  /*05a0*/  DADD R10, R14, R10 ;  /* 0x000000000e0a7229 */ /* 0x001fe2000000000a */
[----:B------:R-:W-:-:S09]  /*05b0*/  MOV R15, R16 ;  /* 0x00000010000f7202 */ /* 0x000fd20000000f00 */
[----:B------:R0:W1:Y:S01]  /*05c0*/  F2I.F64.TRUNC R11, R10 ;  /* 0x0000000a000b7311 */ /* 0x000062000030d100 */
[----:B------:R-:W-:Y:S05]  /*05d0*/  BRA.U UP0, `(.L_x_2) ;  /* 0xfffffff900e47547 */ /* 0x000fea000b83ffff */
[----:B------:R-:W-:Y:S01]  /*05e0*/  IADD3 R14, PT, PT, R7, -0xb0f8a, RZ ;  /* 0xfff4f076070e7810 */ /* 0x000fe20007ffe0ff */
[----:B------:R-:W-:Y:S02]  /*05f0*/  IMAD.MOV.U32 R15, RZ, RZ, R16 ;  /* 0x000000ffff0f7224 */ /* 0x000fe400078e0010 */
[----:B------:R-:W-:Y:S02]  /*0600*/  IMAD.MOV.U32 R2, RZ, RZ, R6 ;  /* 0x000000ffff027224 */ /* 0x000fe400078e0006 */
[----:B------:R-:W-:Y:S02]  /*0610*/  IMAD.MOV.U32 R3, RZ, RZ, R8 ;  /* 0x000000ffff037224 */ /* 0x000fe400078e0008 */
[----:B------:R-:W-:-:S07]  /*0620*/  IMAD.MOV.U32 R4, RZ, RZ, R12 ;  /* 0x000000ffff047224 */ /* 0x000fce00078e000c */
.L_x_1:
[----:B------:R-:W-:-:S09]  /*0630*/  UISETP.NE.AND UP0, UPT, UR4, URZ, UPT ;  /* 0x000000ff0400728c */ /* 0x000fd2000bf05270 */
[----:B------:R-:W-:Y:S05]  /*0640*/  BRA.U !UP0, `(.L_x_0) ;  /* 0x0000000108707547 */ /* 0x000fea000b800000 */
[----:B-----5:R-:W-:Y:S01]  /*0650*/  IADD3 R14, PT, PT, R14, 0x587c5, RZ ;  /* 0x000587c50e0e7810 */ /* 0x020fe20007ffe0ff */
[----:B------:R-:W-:-:S12]  /*0660*/  UIADD3 UR4, UPT, UPT, -UR4, URZ, URZ ;  /* 0x000000ff04047290 */ /* 0x000fd8000fffe1ff */
.L_x_3:
[----:B--2---:R-:W-:Y:S01]  /*0670*/  SHF.R.U32.HI R6, RZ, 0x2, R15 ;  /* 0x00000002ff067819 */ /* 0x004fe2000001160f */
[----:B-1-3--:R-:W1:Y:S01]  /*0680*/  I2F.F64 R8, R11 ;  /* 0x0000000b00087312 */ /* 0x00ae620000201c00 */
[----:B------:R-:W-:Y:S02]  /*0690*/  UIADD3 UR4, UPT, UPT, UR4, 0x1, URZ ;  /* 0x0000000104047890 */ /* 0x000fe4000fffe0ff */
[----:B------:R-:W-:Y:S01]  /*06a0*/  LOP3.LUT R13, R6, R15, RZ, 0x3c, !PT ;  /* 0x0000000f060d7212 */ /* 0x000fe200078e3cff */
[----:B------:R-:W-:Y:S01]  /*06b0*/  IMAD.SHL.U32 R6, R5, 0x10, RZ ;  /* 0x0000001005067824 */ /* 0x000fe200078e00ff */
[----:B------:R-:W-:Y:S01]  /*06c0*/  UISETP.NE.AND UP0, UPT, UR4, URZ, UPT ;  /* 0x000000ff0400728c */ /* 0x000fe2000bf05270 */
[----:B------:R-:W-:Y:S02]  /*06d0*/  IMAD.MOV.U32 R15, RZ, RZ, R2 ;  /* 0x000000ffff0f7224 */ /* 0x000fe400078e0002 */
[----:B------:R-:W-:Y:S02]  /*06e0*/  IMAD.SHL.U32 R7, R13, 0x2, RZ ;  /* 0x000000020d077824 */ /* 0x000fe400078e00ff */
[----:B------:R-:W-:-:S02]  /*06f0*/  IMAD.MOV.U32 R2, RZ, RZ, R3 ;  /* 0x000000ffff027224 */ /* 0x000fc400078e0003 */
[----:B------:R-:W-:Y:S01]  /*0700*/  IMAD.MOV.U32 R3, RZ, RZ, R4 ;  /* 0x000000ffff037224 */ /* 0x000fe200078e0004 */
[----:B------:R-:W-:Y:S01]  /*0710*/  LOP3.LUT R6, R5, R6, R7, 0x96, !PT ;  /* 0x0000000605067212 */ /* 0x000fe200078e9607 */
[----:B------:R-:W-:Y:S01]  /*0720*/  IMAD.MOV.U32 R7, RZ, RZ, 0x2f800000 ;  /* 0x2f800000ff077424 */ /* 0x000fe200078e00ff */
[----:B------:R-:W-:Y:S02]  /*0730*/  MOV R4, R5 ;  /* 0x0000000500047202 */ /* 0x000fe40000000f00 */
[----:B------:R-:W-:-:S05]  /*0740*/  LOP3.LUT R13, R6, R13, RZ, 0x3c, !PT ;  /* 0x0000000d060d7212 */ /* 0x000fca00078e3cff */
[----:B------:R-:W-:Y:S02]  /*0750*/  IMAD.IADD R6, R13, 0x1, R14 ;  /* 0x000000010d067824 */ /* 0x000fe400078e020e */
[----:B------:R-:W-:Y:S02]  /*0760*/  IMAD.MOV.U32 R5, RZ, RZ, R13 ;  /* 0x000000ffff057224 */ /* 0x000fe400078e000d */
[----:B------:R-:W-:Y:S01]  /*0770*/  VIADD R14, R14, 0x587c5 ;  /* 0x000587c50e0e7836 */ /* 0x000fe20000000000 */
[----:B------:R-:W-:-:S05]  /*0780*/  I2FP.F32.U32 R6, R6 ;  /* 0x0000000600067245 */ /* 0x000fca0000201000 */
[----:B------:R-:W-:Y:S01]  /*0790*/  FFMA R6, R6, R7, 1.1641532182693481445e-10 ;  /* 0x2f00000006067423 */ /* 0x000fe20000000007 */
[----:B------:R-:W-:-:S04]  /*07a0*/  HFMA2 R7, -RZ, RZ, 1.984375, 0 ;  /* 0x3ff00000ff077431 */ /* 0x000fc800000001ff */
[----:B------:R-:W-:Y:S01]  /*07b0*/  FSETP.GT.AND P0, PT, R6, 0.5, PT ;  /* 0x3f0000000600780b */ /* 0x000fe20003f04000 */
[----:B------:R-:W-:-:S03]  /*07c0*/  IMAD.MOV.U32 R6, RZ, RZ, RZ ;  /* 0x000000ffff067224 */ /* 0x000fc600078e00ff */
[----:B------:R-:W-:-:S06]  /*07d0*/  FSEL R7, R7, -1.875, P0 ;  /* 0xbff0000007077808 */ /* 0x000fcc0000000000 */
[----:B-1----:R-:W-:-:S06]  /*07e0*/  DADD R6, R8, R6 ;  /* 0x0000000008067229 */ /* 0x002fcc0000000006 */
[----:B------:R2:W3:Y:S01]  /*07f0*/  F2I.F64.TRUNC R11, R6 ;  /* 0x00000006000b7311 */ /* 0x0004e2000030d100 */
[----:B------:R-:W-:Y:S05]  /*0800*/  BRA.U UP0, `(.L_x_3) ;  /* 0xfffffffd00987547 */ /* 0x000fea000b83ffff */
.L_x_0:
[----:B-----5:R-:W4:Y:S02]  /*0810*/  LDC.64 R2, c[0x0][0x388] ;  /* 0x0000e200ff027b82 */ /* 0x020f240000000a00 */
[----:B----4-:R-:W-:-:S05]  /*0820*/  IMAD.WIDE R2, R0, 0x4, R2 ;  /* 0x0000000400027825 */ /* 0x010fca00078e0202 */
[----:B-1-3--:R-:W-:Y:S01]  /*0830*/  STG.E desc[UR6][R2.64], R11 ;  /* 0x0000000b02007986 */ /* 0x00afe2000c101906 */
[----:B------:R-:W-:Y:S05]  /*0840*/  EXIT ;  /* 0x000000000000794d */ /* 0x000fea0003800000 */
.L_x_4:
[----:B------:R-:W-:-:S00]  /*0850*/  BRA `(.L_x_4) ;  /* 0xfffffffc00fc7947 */ /* 0x000fc0000383ffff */
[----:B------:R-:W-:-:S00]  /*0860*/  NOP ;  /* 0x0000000000007918 */ /* 0x000fc00000000000 */
        /* <DEDUP_REMOVED lines=9> */
.L_x_14:


//--------------------- .text._Z7initRNGP17curandStateXORWOWm --------------------------
	.section	.text._Z7initRNGP17curandStateXORWOWm,"ax",@progbits
	.align	128
        .global         _Z7initRNGP17curandStateXORWOWm
        .type           _Z7initRNGP17curandStateXORWOWm,@function
        .size           _Z7initRNGP17curandStateXORWOWm,(.L_x_15 - _Z7initRNGP17curandStateXORWOWm)
        .other          _Z7initRNGP17curandStateXORWOWm,@"STO_CUDA_ENTRY STV_DEFAULT"
_Z7initRNGP17curandStateXORWOWm:
.text._Z7initRNGP17curandStateXORWOWm:
[----:B------:R-:W-:Y:S01]  /*0000*/  LDC R1, c[0x0][0x37c] ;  /* 0x0000df00ff017b82 */ /* 0x000fe20000000800 */
[----:B------:R-:W0:Y:S07]  /*0010*/  S2R R13, SR_TID.X ;  /* 0x00000000000d7919 */ /* 0x000e2e0000002100 */
[----:B------:R-:W1:Y:S01]  /*0020*/  LDC.64 R2, c[0x0][0x388] ;  /* 0x0000e200ff027b82 */ /* 0x000e620000000a00 */
[----:B------:R-:W2:Y:S01]  /*0030*/  LDCU.64 UR4, c[0x0][0x358] ;  /* 0x00006b00ff0477ac */ /* 0x000ea20008000a00 */
[----:B------:R-:W-:Y:S06]  /*0040*/  BSSY.RECONVERGENT B0, `(.L_x_5) ;  /* 0x00000e5000007945 */ /* 0x000fec0003800200 */
[----:B------:R-:W0:Y:S08]  /*0050*/  S2UR UR6, SR_CTAID.X ;  /* 0x00000000000679c3 */ /* 0x000e300000002500 */
[----:B------:R-:W0:Y:S08]  /*0060*/  LDC R4, c[0x0][0x360] ;  /* 0x0000d800ff047b82 */ /* 0x000e300000000800 */
[----:B------:R-:W3:Y:S01]  /*0070*/  LDC.64 R6, c[0x0][0x380] ;  /* 0x0000e000ff067b82 */ /* 0x000ee20000000a00 */
[----:B-1----:R-:W-:-:S02]  /*0080*/  LOP3.LUT R0, R2, 0xaad26b49, RZ, 0x3c, !PT ;  /* 0xaad26b4902007812 */ /* 0x002fc400078e3cff */
[----:B------:R-:W-:-:S03]  /*0090*/  LOP3.LUT R2, R3, 0xf7dcefdd, RZ, 0x3c, !PT ;  /* 0xf7dcefdd03027812 */ /* 0x000fc600078e3cff */
[----:B------:R-:W-:Y:S02]  /*00a0*/  IMAD R0, R0, 0x4182bed5, RZ ;  /* 0x4182bed500007824 */ /* 0x000fe400078e02ff */
[----:B------:R-:W-:Y:S02]  /*00b0*/  IMAD R3, R2, -0x658354e5, RZ ;  /* 0x9a7cab1b02037824 */ /* 0x000fe400078e02ff */
[C---:B------:R-:W-:Y:S01]  /*00c0*/  VIADD R5, R0.reuse, 0x75bcd15 ;  /* 0x075bcd1500057836 */ /* 0x040fe20000000000 */
[C---:B------:R-:W-:Y:S01]  /*00d0*/  LOP3.LUT R8, R0.reuse, 0x159a55e5, RZ, 0x3c, !PT ;  /* 0x159a55e500087812 */ /* 0x040fe200078e3cff */
[----:B------:R-:W-:Y:S01]  /*00e0*/  VIADD R11, R0, 0x583f19 ;  /* 0x00583f19000b7836 */ /* 0x000fe20000000000 */
[C---:B------:R-:W-:Y:S01]  /*00f0*/  LOP3.LUT R10, R3.reuse, 0x5491333, RZ, 0x3c, !PT ;  /* 0x05491333030a7812 */ /* 0x040fe200078e3cff */
[----:B------:R-:W-:Y:S02]  /*0100*/  VIADD R9, R3, 0x1f123bb5 ;  /* 0x1f123bb503097836 */ /* 0x000fe40000000000 */
[----:B0-----:R-:W-:Y:S01]  /*0110*/  IMAD R13, R4, UR6, R13 ;  /* 0x00000006040d7c24 */ /* 0x001fe2000f8e020d */
[----:B------:R-:W-:-:S04]  /*0120*/  IADD3 R4, PT, PT, R0, 0x64f0c9, R3 ;  /* 0x0064f0c900047810 */ /* 0x000fc80007ffe003 */
[C---:B------:R-:W-:Y:S01]  /*0130*/  ISETP.NE.AND P0, PT, R13.reuse, RZ, PT ;  /* 0x000000ff0d00720c */ /* 0x040fe20003f05270 */
[----:B---3--:R-:W-:-:S05]  /*0140*/  IMAD.WIDE R6, R13, 0x30, R6 ;  /* 0x000000300d067825 */ /* 0x008fca00078e0206 */
[----:B--2---:R0:W-:Y:S04]  /*0150*/  STG.E.64 desc[UR4][R6.64], R4 ;  /* 0x0000000406007986 */ /* 0x0041e8000c101b04 */
[----:B------:R0:W-:Y:S04]  /*0160*/  STG.E.64 desc[UR4][R6.64+0x8], R8 ;  /* 0x0000080806007986 */ /* 0x0001e8000c101b04 */
[----:B------:R0:W-:Y:S01]  /*0170*/  STG.E.64 desc[UR4][R6.64+0x10], R10 ;  /* 0x0000100a06007986 */ /* 0x0001e2000c101b04 */
[----:B------:R-:W-:Y:S05]  /*0180*/  @!P0 BRA `(.L_x_6) ;  /* 0x0000000c00408947 */ /* 0x000fea0003800000 */
[----:B------:R-:W-:Y:S01]  /*0190*/  SHF.R.S32.HI R0, RZ, 0x1f, R13 ;  /* 0x0000001fff007819 */ /* 0x000fe2000001140d */
[----:B------:R-:W-:-:S07]  /*01a0*/  IMAD.MOV.U32 R12, RZ, RZ, RZ ;  /* 0x000000ffff0c7224 */ /* 0x000fce00078e00ff */
.L_x_12:
[----:B-1----:R-:W-:Y:S01]  /*01b0*/  LOP3.LUT R2, R13, 0x3, RZ, 0xc0, !PT ;  /* 0x000000030d027812 */ /* 0x002fe200078ec0ff */
[----:B------:R-:W-:Y:S03]  /*01c0*/  BSSY.RECONVERGENT B1, `(.L_x_7) ;  /* 0x00000c6000017945 */ /* 0x000fe60003800200 */
[----:B------:R-:W-:-:S04]  /*01d0*/  ISETP.NE.U32.AND P0, PT, R2, RZ, PT ;  /* 0x000000ff0200720c */ /* 0x000fc80003f05070 */
[----:B------:R-:W-:-:S13]  /*01e0*/  ISETP.NE.AND.EX P0, PT, RZ, RZ, PT, P0 ;  /* 0x000000ffff00720c */ /* 0x000fda0003f05300 */
[----:B------:R-:W-:Y:S05]  /*01f0*/  @!P0 BRA `(.L_x_8) ;  /* 0x0000000c00088947 */ /* 0x000fea0003800000 */
[----:B0-----:R-:W0:Y:S01]  /*0200*/  LDC.64 R8, c[0x4][RZ] ;  /* 0x01000000ff087b82 */ /* 0x001e220000000a00 */
[----:B------:R-:W-:Y:S02]  /*0210*/  IMAD.MOV.U32 R14, RZ, RZ, RZ ;  /* 0x000000ffff0e7224 */ /* 0x000fe400078e00ff */
[----:B0-----:R-:W-:-:S07]  /*0220*/  IMAD.WIDE.U32 R8, R12, 0xc80, R8 ;  /* 0x00000c800c087825 */ /* 0x001fce00078e0008 */
.L_x_11:
[----:B-1----:R-:W-:Y:S01]  /*0230*/  IMAD.MOV.U32 R15, RZ, RZ, RZ ;  /* 0x000000ffff0f7224 */ /* 0x002fe200078e00ff */
[----:B------:R-:W-:Y:S01]  /*0240*/  CS2R R2, SRZ ;  /* 0x0000000000027805 */ /* 0x000fe2000001ff00 */
[----:B------:R-:W-:Y:S01]  /*0250*/  IMAD.MOV.U32 R17, RZ, RZ, RZ ;  /* 0x000000ffff117224 */ /* 0x000fe200078e00ff */
[----:B------:R-:W-:-:S07]  /*0260*/  CS2R R4, SRZ ;  /* 0x0000000000047805 */ /* 0x000fce000001ff00 */
.L_x_10:
[----:B------:R-:W-:-:S05]  /*0270*/  IMAD.WIDE.U32 R10, R17, 0x4, R6 ;  /* 0x00000004110a7825 */ /* 0x000fca00078e0006 */
[----:B------:R0:W5:Y:S01]  /*0280*/  LDG.E R16, desc[UR4][R10.64+0x4] ;  /* 0x000004040a107981 */ /* 0x000162000c1e1900 */
[----:B------:R-:W-:-:S07]  /*0290*/  IMAD.MOV.U32 R19, RZ, RZ, RZ ;  /* 0x000000ffff137224 */ /* 0x000fce00078e00ff */
.L_x_9:
[----:B-----5:R-:W-:Y:S01]  /*02a0*/  SHF.R.U32.HI R24, RZ, R19, R16 ;  /* 0x00000013ff187219 */ /* 0x020fe20000011610 */
[----:B0-----:R-:W-:-:S03]  /*02b0*/  IMAD.SHL.U32 R10, R17, 0x20, RZ ;  /* 0x00000020110a7824 */ /* 0x001fc600078e00ff */
[----:B------:R-:W-:Y:S01]  /*02c0*/  LOP3.LUT R11, R24, 0x1, RZ, 0xc0, !PT ;  /* 0x00000001180b7812 */ /* 0x000fe200078ec0ff */
[----:B------:R-:W-:-:S03]  /*02d0*/  IMAD.IADD R10, R10, 0x1, R19 ;  /* 0x000000010a0a7824 */ /* 0x000fc600078e0213 */
[----:B------:R-:W-:Y:S01]  /*02e0*/  ISETP.NE.U32.AND P0, PT, R11, 0x1, PT ;  /* 0x000000010b00780c */ /* 0x000fe20003f05070 */
[----:B------:R-:W-:-:S03]  /*02f0*/  IMAD R11, R10, 0x5, RZ ;  /* 0x000000050a0b7824 */ /* 0x000fc600078e02ff */
[----:B------:R-:W-:Y:S01]  /*0300*/  R2P PR, R24, 0x7e ;  /* 0x0000007e18007804 */ /* 0x000fe20000000000 */
[----:B------:R-:W-:-:S08]  /*0310*/  IMAD.WIDE.U32 R10, R11, 0x4, R8 ;  /* 0x000000040b0a7825 */ /* 0x000fd000078e0008 */
[----:B------:R-:W2:Y:S04]  /*0320*/  @!P0 LDG.E R18, desc[UR4][R10.64] ;  /* 0x000000040a128981 */ /* 0x000ea8000c1e1900 */
[----:B------:R-:W3:Y:S04]  /*0330*/  @!P0 LDG.E R20, desc[UR4][R10.64+0x10] ;  /* 0x000010040a148981 */ /* 0x000ee8000c1e1900 */
[----:B------:R-:W4:Y:S04]  /*0340*/  @P1 LDG.E R22, desc[UR4][R10.64+0x14] ;  /* 0x000014040a161981 */ /* 0x000f28000c1e1900 */
[----:B------:R-:W4:Y:S04]  /*0350*/  @P2 LDG.E R26, desc[UR4][R10.64+0x28] ;  /* 0x000028040a1a2981 */ /* 0x000f28000c1e1900 */
[----:B------:R-:W4:Y:S04]  /*0360*/  @!P0 LDG.E R21, desc[UR4][R10.64+0x4] ;  /* 0x000004040a158981 */ /* 0x000f28000c1e1900 */
[----:B------:R-:W4:Y:S04]  /*0370*/  @!P0 LDG.E R23, desc[UR4][R10.64+0xc] ;  /* 0x00000c040a178981 */ /* 0x000f28000c1e1900 */
[----:B------:R-:W4:Y:S04]  /*0380*/  @P1 LDG.E R25, desc[UR4][R10.64+0x18] ;  /* 0x000018040a191981 */ /* 0x000f28000c1e1900 */
[----:B------:R-:W4:Y:S04]  /*0390*/  @P3 LDG.E R28, desc[UR4][R10.64+0x3c] ;  /* 0x00003c040a1c3981 */ /* 0x000f28000c1e1900 */
[----:B------:R-:W4:Y:S01]  /*03a0*/  @P6 LDG.E R27, desc[UR4][R10.64+0x7c] ;  /* 0x00007c040a1b6981 */ /* 0x000f22000c1e1900 */
[----:B--2---:R-:W-:-:S03]  /*03b0*/  @!P0 LOP3.LUT R15, R15, R18, RZ, 0x3c, !PT ;  /* 0x000000120f0f8212 */ /* 0x004fc600078e3cff */
[----:B------:R-:W2:Y:S01]  /*03c0*/  @!P0 LDG.E R18, desc[UR4][R10.64+0x8] ;  /* 0x000008040a128981 */ /* 0x000ea2000c1e1900 */
[----:B---3--:R-:W-:-:S03]  /*03d0*/  @!P0 LOP3.LUT R3, R3, R20, RZ, 0x3c, !PT ;  /* 0x0000001403038212 */ /* 0x008fc600078e3cff */
[----:B------:R-:W3:Y:S01]  /*03e0*/  @P1 LDG.E R20, desc[UR4][R10.64+0x24] ;  /* 0x000024040a141981 */ /* 0x000ee2000c1e1900 */
[----:B----4-:R-:W-:-:S03]  /*03f0*/  @P1 LOP3.LUT R15, R15, R22, RZ, 0x3c, !PT ;  /* 0x000000160f0f1212 */ /* 0x010fc600078e3cff */
[----:B------:R-:W4:Y:S01]  /*0400*/  @P2 LDG.E R22, desc[UR4][R10.64+0x38] ;  /* 0x000038040a162981 */ /* 0x000f22000c1e1900 */
[----:B------:R-:W-:-:S03]  /*0410*/  @P2 LOP3.LUT R15, R15, R26, RZ, 0x3c, !PT ;  /* 0x0000001a0f0f2212 */ /* 0x000fc600078e3cff */
[----:B------:R-:W4:Y:S01]  /*0420*/  @P4 LDG.E R26, desc[UR4][R10.64+0x50] ;  /* 0x000050040a1a4981 */ /* 0x000f22000c1e1900 */
[----:B------:R-:W-:-:S03]  /*0430*/  @!P0 LOP3.LUT R4, R4, R21, RZ, 0x3c, !PT ;  /* 0x0000001504048212 */ /* 0x000fc600078e3cff */
[----:B------:R-:W4:Y:S01]  /*0440*/  @P1 LDG.E R21, desc[UR4][R10.64+0x20] ;  /* 0x000020040a151981 */ /* 0x000f22000c1e1900 */
[----:B------:R-:W-:-:S03]  /*0450*/  @!P0 LOP3.LUT R2, R2, R23, RZ, 0x3c, !PT ;  /* 0x0000001702028212 */ /* 0x000fc600078e3cff */
[----:B------:R-:W4:Y:S01]  /*0460*/  @P2 LDG.E R23, desc[UR4][R10.64+0x2c] ;  /* 0x00002c040a172981 */ /* 0x000f22000c1e1900 */
[----:B------:R-:W-:-:S03]  /*0470*/  @P1 LOP3.LUT R4, R4, R25, RZ, 0x3c, !PT ;  /* 0x0000001904041212 */ /* 0x000fc600078e3cff */
[----:B------:R-:W4:Y:S01]  /*0480*/  @P2 LDG.E R25, desc[UR4][R10.64+0x34] ;  /* 0x000034040a192981 */ /* 0x000f22000c1e1900 */
[----:B--2---:R-:W-:-:S03]  /*0490*/  @!P0 LOP3.LUT R5, R5, R18, RZ, 0x3c, !PT ;  /* 0x0000001205058212 */ /* 0x004fc600078e3cff */
[----:B------:R-:W2:Y:S01]  /*04a0*/  @P1 LDG.E R18, desc[UR4][R10.64+0x1c] ;  /* 0x00001c040a121981 */ /* 0x000ea2000c1e1900 */
[----:B---3--:R-:W-:-:S03]  /*04b0*/  @P1 LOP3.LUT R3, R3, R20, RZ, 0x3c, !PT ;  /* 0x0000001403031212 */ /* 0x008fc600078e3cff */
[----:B------:R-:W3:Y:S01]  /*04c0*/  @P2 LDG.E R20, desc[UR4][R10.64+0x30] ;  /* 0x000030040a142981 */ /* 0x000ee2000c1e1900 */
[----:B----4-:R-:W-:-:S03]  /*04d0*/  @P2 LOP3.LUT R3, R3, R22, RZ, 0x3c, !PT ;  /* 0x0000001603032212 */ /* 0x010fc600078e3cff */
[----:B------:R-:W4:Y:S01]  /*04e0*/  @P3 LDG.E R22, desc[UR4][R10.64+0x4c] ;  /* 0x00004c040a163981 */ /* 0x000f22000c1e1900 */
[----:B------:R-:W-:-:S04]  /*04f0*/  @P3 LOP3.LUT R15, R15, R28, RZ, 0x3c, !PT ;  /* 0x0000001c0f0f3212 */ /* 0x000fc800078e3cff */
[----:B------:R-:W-:Y:S02]  /*0500*/  @P4 LOP3.LUT R15, R15, R26, RZ, 0x3c, !PT ;  /* 0x0000001a0f0f4212 */ /* 0x000fe400078e3cff */
[----:B------:R-:W-:Y:S01]  /*0510*/  @P1 LOP3.LUT R2, R2, R21, RZ, 0x3c, !PT ;  /* 0x0000001502021212 */ /* 0x000fe200078e3cff */
[----:B------:R-:W4:Y:S04]  /*0520*/  @P5 LDG.E R26, desc[UR4][R10.64+0x64] ;  /* 0x000064040a1a5981 */ /* 0x000f28000c1e1900 */
[----:B------:R-:W4:Y:S01]  /*0530*/  @P3 LDG.E R21, desc[UR4][R10.64+0x40] ;  /* 0x000040040a153981 */ /* 0x000f22000c1e1900 */
[----:B------:R-:W-:Y:S02]  /*0540*/  @P2 LOP3.LUT R4, R4, R23, RZ, 0x3c, !PT ;  /* 0x0000001704042212 */ /* 0x000fe400078e3cff */
[----:B------:R-:W-:Y:S01]  /*0550*/  @P2 LOP3.LUT R2, R2, R25, RZ, 0x3c, !PT ;  /* 0x0000001902022212 */ /* 0x000fe200078e3cff */
[----:B------:R-:W4:Y:S04]  /*0560*/  @P3 LDG.E R23, desc[UR4][R10.64+0x48] ;  /* 0x000048040a173981 */ /* 0x000f28000c1e1900 */
[----:B------:R-:W4:Y:S01]  /*0570*/  @P4 LDG.E R25, desc[UR4][R10.64+0x54] ;  /* 0x000054040a194981 */ /* 0x000f22000c1e1900 */
[----:B--2---:R-:W-:-:S03]  /*0580*/  @P1 LOP3.LUT R5, R5, R18, RZ, 0x3c, !PT ;  /* 0x0000001205051212 */ /* 0x004fc600078e3cff */
[----:B------:R-:W2:Y:S01]  /*0590*/  @P3 LDG.E R18, desc[UR4][R10.64+0x44] ;  /* 0x000044040a123981 */ /* 0x000ea2000c1e1900 */
[----:B---3--:R-:W-:-:S03]  /*05a0*/  @P2 LOP3.LUT R5, R5, R20, RZ, 0x3c, !PT ;  /* 0x0000001405052212 */ /* 0x008fc600078e3cff */
[----:B------:R-:W3:Y:S01]  /*05b0*/  @P4 LDG.E R20, desc[UR4][R10.64+0x58] ;  /* 0x000058040a144981 */ /* 0x000ee2000c1e1900 */
[----:B----4-:R-:W-:-:S03]  /*05c0*/  @P3 LOP3.LUT R3, R3, R22, RZ, 0x3c, !PT ;  /* 0x0000001603033212 */ /* 0x010fc600078e3cff */
[----:B------:R-:W4:Y:S01]  /*05d0*/  @P4 LDG.E R22, desc[UR4][R10.64+0x60] ;  /* 0x000060040a164981 */ /* 0x000f22000c1e1900 */
[----:B------:R-:W-:Y:S02]  /*05e0*/  LOP3.LUT P0, RZ, R24, 0x80, RZ, 0xc0, !PT ;  /* 0x0000008018ff7812 */ /* 0x000fe4000780c0ff */
[----:B------:R-:W-:Y:S02]  /*05f0*/  @P5 LOP3.LUT R15, R15, R26, RZ, 0x3c, !PT ;  /* 0x0000001a0f0f5212 */ /* 0x000fe400078e3cff */
[----:B------:R-:W4:Y:S01]  /*0600*/  @P6 LDG.E R26, desc[UR4][R10.64+0x78] ;  /* 0x000078040a1a6981 */ /* 0x000f22000c1e1900 */
[----:B------:R-:W-:-:S03]  /*0610*/  @P3 LOP3.LUT R4, R4, R21, RZ, 0x3c, !PT ;  /* 0x0000001504043212 */ /* 0x000fc600078e3cff */
[----:B------:R-:W4:Y:S01]  /*0620*/  @P4 LDG.E R21, desc[UR4][R10.64+0x5c] ;  /* 0x00005c040a154981 */ /* 0x000f22000c1e1900 */
[----:B------:R-:W-:-:S03]  /*0630*/  @P3 LOP3.LUT R2, R2, R23, RZ, 0x3c, !PT ;  /* 0x0000001702023212 */ /* 0x000fc600078e3cff */
[----:B------:R-:W4:Y:S01]  /*0640*/  @P5 LDG.E R23, desc[UR4][R10.64+0x68] ;  /* 0x000068040a175981 */ /* 0x000f22000c1e1900 */
[----:B------:R-:W-:-:S03]  /*0650*/  @P4 LOP3.LUT R4, R4, R25, RZ, 0x3c, !PT ;  /* 0x0000001904044212 */ /* 0x000fc600078e3cff */
[----:B------:R-:W4:Y:S01]  /*0660*/  @P5 LDG.E R25, desc[UR4][R10.64+0x70] ;  /* 0x000070040a195981 */ /* 0x000f22000c1e1900 */
[----:B--2---:R-:W-:-:S03]  /*0670*/  @P3 LOP3.LUT R5, R5, R18, RZ, 0x3c, !PT ;  /* 0x0000001205053212 */ /* 0x004fc600078e3cff */
[----:B------:R-:W2:Y:S01]  /*0680*/  @P5 LDG.E R18, desc[UR4][R10.64+0x6c] ;  /* 0x00006c040a125981 */ /* 0x000ea2000c1e1900 */
[----:B---3--:R-:W-:-:S03]  /*0690*/  @P4 LOP3.LUT R5, R5, R20, RZ, 0x3c, !PT ;  /* 0x0000001405054212 */ /* 0x008fc600078e3cff */
[----:B------:R-:W3:Y:S01]  /*06a0*/  @P5 LDG.E R20, desc[UR4][R10.64+0x74] ;  /* 0x000074040a145981 */ /* 0x000ee2000c1e1900 */
[----:B----4-:R-:W-:-:S03]  /*06b0*/  @P4 LOP3.LUT R3, R3, R22, RZ, 0x3c, !PT ;  /* 0x0000001603034212 */ /* 0x010fc600078e3cff */
[----:B------:R-:W4:Y:S01]  /*06c0*/  @P0 LDG.E R22, desc[UR4][R10.64+0x8c] ;  /* 0x00008c040a160981 */ /* 0x000f22000c1e1900 */
[----:B------:R-:W-:-:S03]  /*06d0*/  @P6 LOP3.LUT R15, R15, R26, RZ, 0x3c, !PT ;  /* 0x0000001a0f0f6212 */ /* 0x000fc600078e3cff */
        /* <DEDUP_REMOVED lines=13> */
[----:B------:R-:W-:Y:S02]  /*07b0*/  @P6 LOP3.LUT R4, R4, R27, RZ, 0x3c, !PT ;  /* 0x0000001b04046212 */ /* 0x000fe400078e3cff */
[----:B------:R-:W-:Y:S02]  /*07c0*/  @P6 LOP3.LUT R2, R2, R21, RZ, 0x3c, !PT ;  /* 0x0000001502026212 */ /* 0x000fe400078e3cff */
[----:B------:R-:W-:Y:S02]  /*07d0*/  @P0 LOP3.LUT R4, R4, R23, RZ, 0x3c, !PT ;  /* 0x0000001704040212 */ /* 0x000fe400078e3cff */
[----:B------:R-:W-:Y:S02]  /*07e0*/  @P0 LOP3.LUT R2, R2, R25, RZ, 0x3c, !PT ;  /* 0x0000001902020212 */ /* 0x000fe400078e3cff */
[----:B--2---:R-:W-:Y:S02]  /*07f0*/  @P6 LOP3.LUT R5, R5, R18, RZ, 0x3c, !PT ;  /* 0x0000001205056212 */ /* 0x004fe400078e3cff */
[----:B---3--:R-:W-:-:S02]  /*0800*/  @P6 LOP3.LUT R3, R3, R20, RZ, 0x3c, !PT ;  /* 0x0000001403036212 */ /* 0x008fc400078e3cff */
[----:B----4-:R-:W-:Y:S02]  /*0810*/  @P0 LOP3.LUT R5, R5, R22, RZ, 0x3c, !PT ;  /* 0x0000001605050212 */ /* 0x010fe400078e3cff */
[----:B------:R-:W-:Y:S02]  /*0820*/  @P0 LOP3.LUT R3, R3, R26, RZ, 0x3c, !PT ;  /* 0x0000001a03030212 */ /* 0x000fe400078e3cff */
[----:B------:R-:W-:-:S13]  /*0830*/  R2P PR, R24.B1, 0x7f ;  /* 0x0000007f18007804 */ /* 0x000fda0000001000 */
[----:B------:R-:W2:Y:S04]  /*0840*/  @P0 LDG.E R18, desc[UR4][R10.64+0xa0] ;  /* 0x0000a0040a120981 */ /* 0x000ea8000c1e1900 */
[----:B------:R-:W3:Y:S04]  /*0850*/  @P1 LDG.E R22, desc[UR4][R10.64+0xb4] ;  /* 0x0000b4040a161981 */ /* 0x000ee8000c1e1900 */
[----:B------:R-:W4:Y:S04]  /*0860*/  @P2 LDG.E R26, desc[UR4][R10.64+0xc8] ;  /* 0x0000c8040a1a2981 */ /* 0x000f28000c1e1900 */
[----:B------:R-:W4:Y:S04]  /*0870*/  @P3 LDG.E R28, desc[UR4][R10.64+0xdc] ;  /* 0x0000dc040a1c3981 */ /* 0x000f28000c1e1900 */
[----:B------:R-:W4:Y:S04]  /*0880*/  @P0 LDG.E R23, desc[UR4][R10.64+0xa4] ;  /* 0x0000a4040a170981 */ /* 0x000f28000c1e1900 */
[----:B------:R-:W4:Y:S04]  /*0890*/  @P0 LDG.E R20, desc[UR4][R10.64+0xa8] ;  /* 0x0000a8040a140981 */ /* 0x000f28000c1e1900 */
[----:B------:R-:W4:Y:S04]  /*08a0*/  @P4 LDG.E R25, desc[UR4][R10.64+0xf0] ;  /* 0x0000f0040a194981 */ /* 0x000f28000c1e1900 */
        /* <DEDUP_REMOVED lines=21> */
[----:B------:R-:W-:Y:S02]  /*0a00*/  LOP3.LUT P0, RZ, R24, 0x8000, RZ, 0xc0, !PT ;  /* 0x0000800018ff7812 */ /* 0x000fe4000780c0ff */
[----:B----4-:R-:W-:Y:S01]  /*0a10*/  @P5 LOP3.LUT R15, R15, R26, RZ, 0x3c, !PT ;  /* 0x0000001a0f0f5212 */ /* 0x010fe200078e3cff */
[----:B------:R-:W4:Y:S04]  /*0a20*/  @P3 LDG.E R24, desc[UR4][R10.64+0xe4] ;  /* 0x0000e4040a183981 */ /* 0x000f28000c1e1900 */
[----:B------:R-:W2:Y:S01]  /*0a30*/  @P6 LDG.E R26, desc[UR4][R10.64+0x118] ;  /* 0x000118040a1a6981 */ /* 0x000ea2000c1e1900 */
        /* <DEDUP_REMOVED lines=8> */
[----:B---3--:R-:W-:-:S03]  /*0ac0*/  @P2 LOP3.LUT R3, R3, R22, RZ, 0x3c, !PT ;  /* 0x0000001603032212 */ /* 0x008fc600078e3cff */
[----:B------:R-:W3:Y:S01]  /*0ad0*/  @P4 LDG.E R22, desc[UR4][R10.64+0x100] ;  /* 0x000100040a164981 */ /* 0x000ee2000c1e1900 */
[----:B--2---:R-:W-:-:S03]  /*0ae0*/  @P6 LOP3.LUT R15, R15, R26, RZ, 0x3c, !PT ;  /* 0x0000001a0f0f6212 */ /* 0x004fc600078e3cff */
[----:B------:R-:W2:Y:S01]  /*0af0*/  @P0 LDG.E R26, desc[UR4][R10.64+0x12c] ;  /* 0x00012c040a1a0981 */ /* 0x000ea2000c1e1900 */
[----:B----4-:R-:W-:-:S03]  /*0b00*/  @P2 LOP3.LUT R2, R2, R23, RZ, 0x3c, !PT ;  /* 0x0000001702022212 */ /* 0x010fc600078e3cff */
[----:B------:R-:W4:Y:S01]  /*0b10*/  @P4 LDG.E R23, desc[UR4][R10.64+0xfc] ;  /* 0x0000fc040a174981 */ /* 0x000f22000c1e1900 */
[----:B------:R-:W-:-:S03]  /*0b20*/  @P2 LOP3.LUT R5, R5, R20, RZ, 0x3c, !PT ;  /* 0x0000001405052212 */ /* 0x000fc600078e3cff */
[----:B------:R-:W4:Y:S01]  /*0b30*/  @P4 LDG.E R20, desc[UR4][R10.64+0xf8] ;  /* 0x0000f8040a144981 */ /* 0x000f22000c1e1900 */
[----:B------:R-:W-:Y:S02]  /*0b40*/  @P3 LOP3.LUT R2, R2, R27, RZ, 0x3c, !PT ;  /* 0x0000001b02023212 */ /* 0x000fe400078e3cff */
[----:B------:R-:W-:Y:S01]  /*0b50*/  @P3 LOP3.LUT R4, R4, R25, RZ, 0x3c, !PT ;  /* 0x0000001904043212 */ /* 0x000fe200078e3cff */
[----:B------:R-:W4:Y:S01]  /*0b60*/  @P5 LDG.E R27, desc[UR4][R10.64+0x110] ;  /* 0x000110040a1b5981 */ /* 0x000f22000c1e1900 */
[----:B------:R-:W-:-:S03]  /*0b70*/  @P3 LOP3.LUT R5, R5, R24, RZ, 0x3c, !PT ;  /* 0x0000001805053212 */ /* 0x000fc600078e3cff */
[----:B------:R-:W4:Y:S04]  /*0b80*/  @P5 LDG.E R25, desc[UR4][R10.64+0x108] ;  /* 0x000108040a195981 */ /* 0x000f28000c1e1900 */
        /* <DEDUP_REMOVED lines=19> */
[----:B------:R-:W-:-:S05]  /*0cc0*/  VIADD R19, R19, 0x10 ;  /* 0x0000001013137836 */ /* 0x000fca0000000000 */
[----:B------:R-:W-:Y:S02]  /*0cd0*/  ISETP.NE.AND P1, PT, R19, 0x20, PT ;  /* 0x000000201300780c */ /* 0x000fe40003f25270 */
[----:B------:R-:W-:Y:S02]  /*0ce0*/  @P5 LOP3.LUT R3, R3, R18, RZ, 0x3c, !PT ;  /* 0x0000001203035212 */ /* 0x000fe400078e3cff */
[----:B------:R-:W-:Y:S02]  /*0cf0*/  @P6 LOP3.LUT R4, R4, R21, RZ, 0x3c, !PT ;  /* 0x0000001504046212 */ /* 0x000fe400078e3cff */
[----:B---3--:R-:W-:-:S04]  /*0d00*/  @P6 LOP3.LUT R3, R3, R22, RZ, 0x3c, !PT ;  /* 0x0000001603036212 */ /* 0x008fc800078e3cff */
[----:B--2---:R-:W-:Y:S02]  /*0d10*/  @P0 LOP3.LUT R3, R3, R26, RZ, 0x3c, !PT ;  /* 0x0000001a03030212 */ /* 0x004fe400078e3cff */
[----:B----4-:R-:W-:Y:S02]  /*0d20*/  @P6 LOP3.LUT R2, R2, R23, RZ, 0x3c, !PT ;  /* 0x0000001702026212 */ /* 0x010fe400078e3cff */
[----:B------:R-:W-:Y:S02]  /*0d30*/  @P6 LOP3.LUT R5, R5, R20, RZ, 0x3c, !PT ;  /* 0x0000001405056212 */ /* 0x000fe400078e3cff */
[----:B------:R-:W-:Y:S02]  /*0d40*/  @P0 LOP3.LUT R2, R2, R27, RZ, 0x3c, !PT ;  /* 0x0000001b02020212 */ /* 0x000fe400078e3cff */
[----:B------:R-:W-:Y:S02]  /*0d50*/  @P0 LOP3.LUT R4, R4, R25, RZ, 0x3c, !PT ;  /* 0x0000001904040212 */ /* 0x000fe400078e3cff */
[----:B------:R-:W-:Y:S01]  /*0d60*/  @P0 LOP3.LUT R5, R5, R24, RZ, 0x3c, !PT ;  /* 0x0000001805050212 */ /* 0x000fe200078e3cff */
[----:B------:R-:W-:Y:S06]  /*0d70*/  @P1 BRA `(.L_x_9) ;  /* 0xfffffff400481947 */ /* 0x000fec000383ffff */
[----:B------:R-:W-:-:S05]  /*0d80*/  VIADD R17, R17, 0x1 ;  /* 0x0000000111117836 */ /* 0x000fca0000000000 */
[----:B------:R-:W-:-:S13]  /*0d90*/  ISETP.NE.AND P0, PT, R17, 0x5, PT ;  /* 0x000000051100780c */ /* 0x000fda0003f05270 */
[----:B------:R-:W-:Y:S05]  /*0da0*/  @P0 BRA `(.L_x_10) ;  /* 0xfffffff400300947 */ /* 0x000fea000383ffff */
[----:B------:R1:W-:Y:S01]  /*0db0*/  STG.E.64 desc[UR4][R6.64+0x8], R4 ;  /* 0x0000080406007986 */ /* 0x0003e2000c101b04 */
[----:B------:R-:W-:Y:S01]  /*0dc0*/  VIADD R14, R14, 0x1 ;  /* 0x000000010e0e7836 */ /* 0x000fe20000000000 */
[----:B------:R-:W-:Y:S02]  /*0dd0*/  LOP3.LUT R11, R13, 0x3, RZ, 0xc0, !PT ;  /* 0x000000030d0b7812 */ /* 0x000fe400078ec0ff */
[----:B------:R1:W-:Y:S02]  /*0de0*/  STG.E.64 desc[UR4][R6.64+0x10], R2 ;  /* 0x0000100206007986 */ /* 0x0003e4000c101b04 */
[----:B------:R-:W-:Y:S02]  /*0df0*/  ISETP.GE.U32.AND P0, PT, R14, R11, PT ;  /* 0x0000000b0e00720c */ /* 0x000fe40003f06070 */
[----:B------:R1:W-:Y:S11]  /*0e00*/  STG.E desc[UR4][R6.64+0x4], R15 ;  /* 0x0000040f06007986 */ /* 0x0003f6000c101904 */
[----:B------:R-:W-:Y:S05]  /*0e10*/  @!P0 BRA `(.L_x_11) ;  /* 0xfffffff400048947 */ /* 0x000fea000383ffff */
.L_x_8:
[----:B------:R-:W-:Y:S05]  /*0e20*/  BSYNC.RECONVERGENT B1 ;  /* 0x0000000000017941 */ /* 0x000fea0003800200 */
.L_x_7:
[C---:B------:R-:W-:Y:S01]  /*0e30*/  ISETP.GT.U32.AND P0, PT, R13.reuse, 0x3, PT ;  /* 0x000000030d00780c */ /* 0x040fe20003f04070 */
[----:B------:R-:W-:Y:S01]  /*0e40*/  VIADD R12, R12, 0x1 ;  /* 0x000000010c0c7836 */ /* 0x000fe20000000000 */
[--C-:B------:R-:W-:Y:S02]  /*0e50*/  SHF.R.U64 R13, R13, 0x2, R0.reuse ;  /* 0x000000020d0d7819 */ /* 0x100fe40000001200 */
[----:B------:R-:W-:Y:S02]  /*0e60*/  ISETP.GT.U32.AND.EX P0, PT, R0, RZ, PT, P0 ;  /* 0x000000ff0000720c */ /* 0x000fe40003f04100 */
[----:B------:R-:W-:-:S11]  /*0e70*/  SHF.R.U32.HI R0, RZ, 0x2, R0 ;  /* 0x00000002ff007819 */ /* 0x000fd60000011600 */
[----:B------:R-:W-:Y:S05]  /*0e80*/  @P0 BRA `(.L_x_12) ;  /* 0xfffffff000c80947 */ /* 0x000fea000383ffff */
.L_x_6:
[----:B------:R-:W-:Y:S05]  /*0e90*/  BSYNC.RECONVERGENT B0 ;  /* 0x0000000000007941 */ /* 0x000fea0003800200 */
.L_x_5:
[----:B------:R-:W-:Y:S04]  /*0ea0*/  STG.E.64 desc[UR4][R6.64+0x18], RZ ;  /* 0x000018ff06007986 */ /* 0x000fe8000c101b04 */
[----:B------:R-:W-:Y:S04]  /*0eb0*/  STG.E desc[UR4][R6.64+0x20], RZ ;  /* 0x000020ff06007986 */ /* 0x000fe8000c101904 */
[----:B------:R-:W-:Y:S01]  /*0ec0*/  STG.E.64 desc[UR4][R6.64+0x28], RZ ;  /* 0x000028ff06007986 */ /* 0x000fe2000c101b04 */
[----:B------:R-:W-:Y:S05]  /*0ed0*/  EXIT ;  /* 0x000000000000794d */ /* 0x000fea0003800000 */
.L_x_13:
        /* <DEDUP_REMOVED lines=10> */
.L_x_15:


//--------------------- .nv.global.init           --------------------------
	.section	.nv.global.init,"aw",@progbits
	.align	4
.nv.global.init:
	.type		mrg32k3aM1SubSeq,@object
	.size		mrg32k3aM1SubSeq,(mrg32k3aM2SubSeq - mrg32k3aM1SubSeq)
mrg32k3aM1SubSeq:
        /*0000*/ 	.byte	0x0b, 0xcc, 0xee, 0x04, 0x73, 0x29, 0x8b, 0x6f, 0xf6, 0x53, 0x03, 0xf6, 0x23, 0xf6, 0xea, 0xda
        /* <DEDUP_REMOVED lines=125> */
	.type		mrg32k3aM2SubSeq,@object
	.size		mrg32k3aM2SubSeq,(mrg32k3aM1 - mrg32k3aM2SubSeq)
mrg32k3aM2SubSeq:
        /* <DEDUP_REMOVED lines=126> */
	.type		mrg32k3aM1,@object
	.size		mrg32k3aM1,(mrg32k3aM1Seq - mrg32k3aM1)
mrg32k3aM1:
        /* <DEDUP_REMOVED lines=144> */
	.type		mrg32k3aM1Seq,@object
	.size		mrg32k3aM1Seq,(mrg32k3aM2 - mrg32k3aM1Seq)
mrg32k3aM1Seq:
        /* <DEDUP_REMOVED lines=144> */
	.type		mrg32k3aM2,@object
	.size		mrg32k3aM2,(mrg32k3aM2Seq - mrg32k3aM2)
mrg32k3aM2:
        /* <DEDUP_REMOVED lines=144> */
	.type		mrg32k3aM2Seq,@object
	.size		mrg32k3aM2Seq,(precalc_xorwow_matrix - mrg32k3aM2Seq)
mrg32k3aM2Seq:
        /* <DEDUP_REMOVED lines=144> */
	.type		precalc_xorwow_matrix,@object
	.size		precalc_xorwow_matrix,(precalc_xorwow_offset_matrix - precalc_xorwow_matrix)
precalc_xorwow_matrix:
        /* <DEDUP_REMOVED lines=6400> */
	.type		precalc_xorwow_offset_matrix,@object
	.size		precalc_xorwow_offset_matrix,(.L_1 - precalc_xorwow_offset_matrix)
precalc_xorwow_offset_matrix:
        /* <DEDUP_REMOVED lines=6400> */
.L_1:


//--------------------- .nv.shared.reserved.0     --------------------------
	.section	.nv.shared.reserved.0,"aw",@nobits
	.weak		__nv_reservedSMEM_offset_0_alias
	.size		__nv_reservedSMEM_offset_0_alias, 0, 64
	.other		__nv_reservedSMEM_offset_0_alias,@"STO_CUDA_RESERVED_SHARED STV_DEFAULT"
__nv_reservedSMEM_offset_0_alias:
	.zero		0
	.zero		64


//--------------------- .nv.constant0._Z10randomwalkP17curandStateXORWOWPii --------------------------
	.section	.nv.constant0._Z10randomwalkP17curandStateXORWOWPii,"a",@progbits
	.sectionflags	@""
	.align	4
.nv.constant0._Z10randomwalkP17curandStateXORWOWPii:
	.zero		916


//--------------------- .nv.constant0._Z7initRNGP17curandStateXORWOWm --------------------------
	.section	.nv.constant0._Z7initRNGP17curandStateXORWOWm,"a",@progbits
	.sectionflags	@""
	.align	4
.nv.constant0._Z7initRNGP17curandStateXORWOWm:
	.zero		912


//--------------------- SYMBOLS --------------------------

	.type		.nv.reservedSmem.offset0,@object
	.size		.nv.reservedSmem.offset0,0x4
